	.headerflags	@"EF_CUDA_TEXMODE_UNIFIED EF_CUDA_64BIT_ADDRESS EF_CUDA_ACCELERATORS EF_CUDA_SM90 EF_CUDA_VIRTUAL_SM(EF_CUDA_SM90)"
	.elftype	@"ET_EXEC"


//--------------------- .nv.info                  --------------------------
	.section	.nv.info,"",@"SHT_CUDA_INFO"
	.align	4


	//----- nvinfo : EIATTR_REGCOUNT
	.align		4
        /*0000*/ 	.byte	0x04, 0x2f
        /*0002*/ 	.short	(.L_2 - .L_1)
	.align		4
.L_1:
        /*0004*/ 	.word	index@(triton_red_fused__to_copy__unsafe_index_add_arange_cat_clamp_floor_mul_native_group_norm_rsub_sub_47)
        /*0008*/ 	.word	0x000000ff


	//----- nvinfo : EIATTR_MIN_STACK_SIZE
	.align		4
.L_2:
        /*000c*/ 	.byte	0x04, 0x12
        /*000e*/ 	.short	(.L_4 - .L_3)
	.align		4
.L_3:
        /*0010*/ 	.word	index@(triton_red_fused__to_copy__unsafe_index_add_arange_cat_clamp_floor_mul_native_group_norm_rsub_sub_47)
        /*0014*/ 	.word	0x00000078


	//----- nvinfo : EIATTR_FRAME_SIZE
	.align		4
.L_4:
        /*0018*/ 	.byte	0x04, 0x11
        /*001a*/ 	.short	(.L_6 - .L_5)
	.align		4
.L_5:
        /*001c*/ 	.word	index@(triton_red_fused__to_copy__unsafe_index_add_arange_cat_clamp_floor_mul_native_group_norm_rsub_sub_47)
        /*0020*/ 	.word	0x00000078


	//----- nvinfo : EIATTR_MIN_STACK_SIZE
	.align		4
.L_6:
        /*0024*/ 	.byte	0x04, 0x12
        /*0026*/ 	.short	(.L_8 - .L_7)
	.align		4
.L_7:
        /*0028*/ 	.word	index@(triton_red_fused__to_copy__unsafe_index_add_arange_cat_clamp_floor_mul_native_group_norm_rsub_sub_47)
        /*002c*/ 	.word	0x00000078
.L_8:


//--------------------- .nv.info.triton_red_fused__to_copy__unsafe_index_add_arange_cat_clamp_floor_mul_native_group_norm_rsub_sub_47 --------------------------
	.section	.nv.info.triton_red_fused__to_copy__unsafe_index_add_arange_cat_clamp_floor_mul_native_group_norm_rsub_sub_47,"",@"SHT_CUDA_INFO"
	.sectionflags	@""
	.align	4


	//----- nvinfo : EIATTR_CUDA_API_VERSION
	.align		4
        /*0000*/ 	.byte	0x04, 0x37
        /*0002*/ 	.short	(.L_10 - .L_9)
.L_9:
        /*0004*/ 	.word	0x0000007c


	//----- nvinfo : EIATTR_KPARAM_INFO
	.align		4
.L_10:
        /*0008*/ 	.byte	0x04, 0x17
        /*000a*/ 	.short	(.L_12 - .L_11)
.L_11:
        /*000c*/ 	.word	0x00000000
        /*0010*/ 	.short	0x0015
        /*0012*/ 	.short	0x00a4
        /*0014*/ 	.byte	0x00, 0xf0, 0x11, 0x00


	//----- nvinfo : EIATTR_KPARAM_INFO
	.align		4
.L_12:
        /*0018*/ 	.byte	0x04, 0x17
        /*001a*/ 	.short	(.L_14 - .L_13)
.L_13:
        /*001c*/ 	.word	0x00000000
        /*0020*/ 	.short	0x0014
        /*0022*/ 	.short	0x00a0
        /*0024*/ 	.byte	0x00, 0xf0, 0x11, 0x00


	//----- nvinfo : EIATTR_KPARAM_INFO
	.align		4
.L_14:
        /*0028*/ 	.byte	0x04, 0x17
        /*002a*/ 	.short	(.L_16 - .L_15)
.L_15:
        /*002c*/ 	.word	0x00000000
        /*0030*/ 	.short	0x0013
        /*0032*/ 	.short	0x0098
        /*0034*/ 	.byte	0x00, 0xf4, 0x21, 0x00


	//----- nvinfo : EIATTR_KPARAM_INFO
	.align		4
.L_16:
        /*0038*/ 	.byte	0x04, 0x17
        /*003a*/ 	.short	(.L_18 - .L_17)
.L_17:
        /*003c*/ 	.word	0x00000000
        /*0040*/ 	.short	0x0012
        /*0042*/ 	.short	0x0090
        /*0044*/ 	.byte	0x00, 0xf4, 0x21, 0x00


	//----- nvinfo : EIATTR_KPARAM_INFO
	.align		4
.L_18:
        /*0048*/ 	.byte	0x04, 0x17
        /*004a*/ 	.short	(.L_20 - .L_19)
.L_19:
        /*004c*/ 	.word	0x00000000
        /*0050*/ 	.short	0x0011
        /*0052*/ 	.short	0x0088
        /*0054*/ 	.byte	0x00, 0xf4, 0x21, 0x00


	//----- nvinfo : EIATTR_KPARAM_INFO
	.align		4
.L_20:
        /*0058*/ 	.byte	0x04, 0x17
        /*005a*/ 	.short	(.L_22 - .L_21)
.L_21:
        /*005c*/ 	.word	0x00000000
        /*0060*/ 	.short	0x0010
        /*0062*/ 	.short	0x0080
        /*0064*/ 	.byte	0x00, 0xf4, 0x21, 0x00


	//----- nvinfo : EIATTR_KPARAM_INFO
	.align		4
.L_22:
        /*0068*/ 	.byte	0x04, 0x17
        /*006a*/ 	.short	(.L_24 - .L_23)
.L_23:
        /*006c*/ 	.word	0x00000000
        /*0070*/ 	.short	0x000f
        /*0072*/ 	.short	0x0078
        /*0074*/ 	.byte	0x00, 0xf4, 0x21, 0x00


	//----- nvinfo : EIATTR_KPARAM_INFO
	.align		4
.L_24:
        /*0078*/ 	.byte	0x04, 0x17
        /*007a*/ 	.short	(.L_26 - .L_25)
.L_25:
        /*007c*/ 	.word	0x00000000
        /*0080*/ 	.short	0x000e
        /*0082*/ 	.short	0x0070
        /*0084*/ 	.byte	0x00, 0xf4, 0x21, 0x00


	//----- nvinfo : EIATTR_KPARAM_INFO
	.align		4
.L_26:
        /*0088*/ 	.byte	0x04, 0x17
        /*008a*/ 	.short	(.L_28 - .L_27)
.L_27:
        /*008c*/ 	.word	0x00000000
        /*0090*/ 	.short	0x000d
        /*0092*/ 	.short	0x0068
        /*0094*/ 	.byte	0x00, 0xf4, 0x21, 0x00


	//----- nvinfo : EIATTR_KPARAM_INFO
	.align		4
.L_28:
        /*0098*/ 	.byte	0x04, 0x17
        /*009a*/ 	.short	(.L_30 - .L_29)
.L_29:
        /*009c*/ 	.word	0x00000000
        /*00a0*/ 	.short	0x000c
        /*00a2*/ 	.short	0x0060
        /*00a4*/ 	.byte	0x00, 0xf4, 0x21, 0x00


	//----- nvinfo : EIATTR_KPARAM_INFO
	.align		4
.L_30:
        /*00a8*/ 	.byte	0x04, 0x17
        /*00aa*/ 	.short	(.L_32 - .L_31)
.L_31:
        /*00ac*/ 	.word	0x00000000
        /*00b0*/ 	.short	0x000b
        /*00b2*/ 	.short	0x0058
        /*00b4*/ 	.byte	0x00, 0xf4, 0x21, 0x00


	//----- nvinfo : EIATTR_KPARAM_INFO
	.align		4
.L_32:
        /*00b8*/ 	.byte	0x04, 0x17
        /*00ba*/ 	.short	(.L_34 - .L_33)
.L_33:
        /*00bc*/ 	.word	0x00000000
        /*00c0*/ 	.short	0x000a
        /*00c2*/ 	.short	0x0050
        /*00c4*/ 	.byte	0x00, 0xf4, 0x21, 0x00


	//----- nvinfo : EIATTR_KPARAM_INFO
	.align		4
.L_34:
        /*00c8*/ 	.byte	0x04, 0x17
        /*00ca*/ 	.short	(.L_36 - .L_35)
.L_35:
        /*00cc*/ 	.word	0x00000000
        /*00d0*/ 	.short	0x0009
        /*00d2*/ 	.short	0x0048
        /*00d4*/ 	.byte	0x00, 0xf4, 0x21, 0x00


	//----- nvinfo : EIATTR_KPARAM_INFO
	.align		4
.L_36:
        /*00d8*/ 	.byte	0x04, 0x17
        /*00da*/ 	.short	(.L_38 - .L_37)
.L_37:
        /*00dc*/ 	.word	0x00000000
        /*00e0*/ 	.short	0x0008
        /*00e2*/ 	.short	0x0040
        /*00e4*/ 	.byte	0x00, 0xf4, 0x21, 0x00


	//----- nvinfo : EIATTR_KPARAM_INFO
	.align		4
.L_38:
        /*00e8*/ 	.byte	0x04, 0x17
        /*00ea*/ 	.short	(.L_40 - .L_39)
.L_39:
        /*00ec*/ 	.word	0x00000000
        /*00f0*/ 	.short	0x0007
        /*00f2*/ 	.short	0x0038
        /*00f4*/ 	.byte	0x00, 0xf4, 0x21, 0x00


	//----- nvinfo : EIATTR_KPARAM_INFO
	.align		4
.L_40:
        /*00f8*/ 	.byte	0x04, 0x17
        /*00fa*/ 	.short	(.L_42 - .L_41)
.L_41:
        /*00fc*/ 	.word	0x00000000
        /*0100*/ 	.short	0x0006
        /*0102*/ 	.short	0x0030
        /*0104*/ 	.byte	0x00, 0xf4, 0x21, 0x00


	//----- nvinfo : EIATTR_KPARAM_INFO
	.align		4
.L_42:
        /*0108*/ 	.byte	0x04, 0x17
        /*010a*/ 	.short	(.L_44 - .L_43)
.L_43:
        /*010c*/ 	.word	0x00000000
        /*0110*/ 	.short	0x0005
        /*0112*/ 	.short	0x0028
        /*0114*/ 	.byte	0x00, 0xf4, 0x21, 0x00


	//----- nvinfo : EIATTR_KPARAM_INFO
	.align		4
.L_44:
        /*0118*/ 	.byte	0x04, 0x17
        /*011a*/ 	.short	(.L_46 - .L_45)
.L_45:
        /*011c*/ 	.word	0x00000000
        /*0120*/ 	.short	0x0004
        /*0122*/ 	.short	0x0020
        /*0124*/ 	.byte	0x00, 0xf4, 0x21, 0x00


	//----- nvinfo : EIATTR_KPARAM_INFO
	.align		4
.L_46:
        /*0128*/ 	.byte	0x04, 0x17
        /*012a*/ 	.short	(.L_48 - .L_47)
.L_47:
        /*012c*/ 	.word	0x00000000
        /*0130*/ 	.short	0x0003
        /*0132*/ 	.short	0x0018
        /*0134*/ 	.byte	0x00, 0xf4, 0x21, 0x00


	//----- nvinfo : EIATTR_KPARAM_INFO
	.align		4
.L_48:
        /*0138*/ 	.byte	0x04, 0x17
        /*013a*/ 	.short	(.L_50 - .L_49)
.L_49:
        /*013c*/ 	.word	0x00000000
        /*0140*/ 	.short	0x0002
        /*0142*/ 	.short	0x0010
        /*0144*/ 	.byte	0x00, 0xf4, 0x21, 0x00


	//----- nvinfo : EIATTR_KPARAM_INFO
	.align		4
.L_50:
        /*0148*/ 	.byte	0x04, 0x17
        /*014a*/ 	.short	(.L_52 - .L_51)
.L_51:
        /*014c*/ 	.word	0x00000000
        /*0150*/ 	.short	0x0001
        /*0152*/ 	.short	0x0008
        /*0154*/ 	.byte	0x00, 0xf4, 0x21, 0x00


	//----- nvinfo : EIATTR_KPARAM_INFO
	.align		4
.L_52:
        /*0158*/ 	.byte	0x04, 0x17
        /*015a*/ 	.short	(.L_54 - .L_53)
.L_53:
        /*015c*/ 	.word	0x00000000
        /*0160*/ 	.short	0x0000
        /*0162*/ 	.short	0x0000
        /*0164*/ 	.byte	0x00, 0xf4, 0x21, 0x00


	//----- nvinfo : EIATTR_SPARSE_MMA_MASK
	.align		4
.L_54:
        /*0168*/ 	.byte	0x03, 0x50
        /*016a*/ 	.short	0x0000


	//----- nvinfo : EIATTR_MAXREG_COUNT
	.align		4
        /*016c*/ 	.byte	0x03, 0x1b
        /*016e*/ 	.short	0x00ff


	//----- nvinfo : EIATTR_COOP_GROUP_MASK_REGIDS
	.align		4
        /*0170*/ 	.byte	0x04, 0x29
        /*0172*/ 	.short	(.L_56 - .L_55)


	//   ....[0]....
.L_55:
        /*0174*/ 	.word	0xffffffff


	//   ....[1]....
        /*0178*/ 	.word	0xffffffff


	//   ....[2]....
        /*017c*/ 	.word	0xffffffff


	//----- nvinfo : EIATTR_COOP_GROUP_INSTR_OFFSETS
	.align		4
.L_56:
        /*0180*/ 	.byte	0x04, 0x28
        /*0182*/ 	.short	(.L_58 - .L_57)


	//   ....[0]....
.L_57:
        /*0184*/ 	.word	0x0000c5f0


	//   ....[1]....
        /*0188*/ 	.word	0x0000c910


	//   ....[2]....
        /*018c*/ 	.word	0x0000c960


	//----- nvinfo : EIATTR_EXIT_INSTR_OFFSETS
	.align		4
.L_58:
        /*0190*/ 	.byte	0x04, 0x1c
        /*0192*/ 	.short	(.L_60 - .L_59)


	//   ....[0]....
.L_59:
        /*0194*/ 	.word	0x0000cb60


	//   ....[1]....
        /*0198*/ 	.word	0x0000cba0


	//----- nvinfo : EIATTR_REQNTID
	.align		4
.L_60:
        /*019c*/ 	.byte	0x04, 0x10
        /*019e*/ 	.short	(.L_62 - .L_61)
.L_61:
        /*01a0*/ 	.word	0x00000080
        /*01a4*/ 	.word	0x00000001
        /*01a8*/ 	.word	0x00000001


	//----- nvinfo : EIATTR_CBANK_PARAM_SIZE
	.align		4
.L_62:
        /*01ac*/ 	.byte	0x03, 0x19
        /*01ae*/ 	.short	0x00a8


	//----- nvinfo : EIATTR_PARAM_CBANK
	.align		4
        /*01b0*/ 	.byte	0x04, 0x0a
        /*01b2*/ 	.short	(.L_64 - .L_63)
	.align		4
.L_63:
        /*01b4*/ 	.word	index@(.nv.constant0.triton_red_fused__to_copy__unsafe_index_add_arange_cat_clamp_floor_mul_native_group_norm_rsub_sub_47)
        /*01b8*/ 	.short	0x0210
        /*01ba*/ 	.short	0x00a8


	//----- nvinfo : EIATTR_SW_WAR
	.align		4
.L_64:
        /*01bc*/ 	.byte	0x04, 0x36
        /*01be*/ 	.short	(.L_66 - .L_65)
.L_65:
        /*01c0*/ 	.word	0x00000008
.L_66:


//--------------------- .nv.callgraph             --------------------------
	.section	.nv.callgraph,"",@"SHT_CUDA_CALLGRAPH"
	.align	4
	.sectionentsize	8
	.align		4
        /*0000*/ 	.word	0x00000000
	.align		4
        /*0004*/ 	.word	0xffffffff
	.align		4
        /*0008*/ 	.word	0x00000000
	.align		4
        /*000c*/ 	.word	0xfffffffe
	.align		4
        /*0010*/ 	.word	0x00000000
	.align		4
        /*0014*/ 	.word	0xfffffffd
	.align		4
        /*0018*/ 	.word	0x00000000
	.align		4
        /*001c*/ 	.word	0xfffffffc


//--------------------- .nv.constant4             --------------------------
	.section	.nv.constant4,"a",@progbits
	.align	8
	.align		8
.nv.constant4:
        /*0000*/ 	.dword	_$_str


//--------------------- .text.triton_red_fused__to_copy__unsafe_index_add_arange_cat_clamp_floor_mul_native_group_norm_rsub_sub_47 --------------------------
	.section	.text.triton_red_fused__to_copy__unsafe_index_add_arange_cat_clamp_floor_mul_native_group_norm_rsub_sub_47,"ax",@progbits
	.sectionflags	@"SHF_BARRIERS=1"
	.align	128
        .global         triton_red_fused__to_copy__unsafe_index_add_arange_cat_clamp_floor_mul_native_group_norm_rsub_sub_47
        .type           triton_red_fused__to_copy__unsafe_index_add_arange_cat_clamp_floor_mul_native_group_norm_rsub_sub_47,@function
        .size           triton_red_fused__to_copy__unsafe_index_add_arange_cat_clamp_floor_mul_native_group_norm_rsub_sub_47,(.L_x_3 - triton_red_fused__to_copy__unsafe_index_add_arange_cat_clamp_floor_mul_native_group_norm_rsub_sub_47)
        .other          triton_red_fused__to_copy__unsafe_index_add_arange_cat_clamp_floor_mul_native_group_norm_rsub_sub_47,@"STO_CUDA_ENTRY STV_DEFAULT"
triton_red_fused__to_copy__unsafe_index_add_arange_cat_clamp_floor_mul_native_group_norm_rsub_sub_47:
.text.triton_red_fused__to_copy__unsafe_index_add_arange_cat_clamp_floor_mul_native_group_norm_rsub_sub_47:
[----:B------:R-:W0:Y:S01]  /*0000*/  LDC R1, c[0x0][0x28] ;  /* 0x00000a00ff017b82 */ /* 0x000e220000000800 */
[----:B------:R-:W1:Y:S01]  /*0010*/  S2R R9, SR_TID.X ;  /* 0x0000000000097919 */ /* 0x000e620000002100 */
[----:B------:R-:W-:Y:S01]  /*0020*/  ULDC.64 UR4, c[0x0][0x210] ;  /* 0x0000840000047ab9 */ /* 0x000fe20000000a00 */
[----:B0-----:R-:W-:Y:S01]  /*0030*/  VIADD R1, R1, 0xffffff88 ;  /* 0xffffff8801017836 */ /* 0x001fe20000000000 */
[----:B------:R-:W-:Y:S01]  /*0040*/  ULDC.64 UR6, c[0x0][0x290] ;  /* 0x0000a40000067ab9 */ /* 0x000fe20000000a00 */
[----:B------:R-:W0:Y:S01]  /*0050*/  S2R R4, SR_CTAID.X ;  /* 0x0000000000047919 */ /* 0x000e220000002500 */
[----:B------:R-:W-:Y:S01]  /*0060*/  LOP3.LUT R3, R3, 0xfffffff7, RZ, 0xc0, !PT ;  /* 0xfffffff703037812 */ /* 0x000fe200078ec0ff */
[----:B------:R-:W-:Y:S01]  /*0070*/  IMAD.MOV.U32 R232, RZ, RZ, RZ ;  /* 0x000000ffffe87224 */ /* 0x000fe200078e00ff */
[----:B------:R-:W-:Y:S01]  /*0080*/  CS2R R230, SRZ ;  /* 0x0000000000e67805 */ /* 0x000fe2000001ff00 */
[----:B------:R-:W-:Y:S01]  /*0090*/  IMAD.MOV.U32 R227, RZ, RZ, RZ ;  /* 0x000000ffffe37224 */ /* 0x000fe200078e00ff */
[----:B------:R-:W-:Y:S01]  /*00a0*/  ULDC.64 UR10, c[0x0][0x208] ;  /* 0x00008200000a7ab9 */ /* 0x000fe20000000a00 */
[----:B------:R-:W-:Y:S01]  /*00b0*/  IMAD.MOV.U32 R228, RZ, RZ, RZ ;  /* 0x000000ffffe47224 */ /* 0x000fe200078e00ff */
[----:B------:R-:W-:Y:S01]  /*00c0*/  ULDC.64 UR12, c[0x0][0x218] ;  /* 0x00008600000c7ab9 */ /* 0x000fe20000000a00 */
[----:B------:R-:W-:Y:S01]  /*00d0*/  ULDC.64 UR14, c[0x0][0x260] ;  /* 0x00009800000e7ab9 */ /* 0x000fe20000000a00 */
[----:B------:R-:W-:Y:S01]  /*00e0*/  ULDC.64 UR16, c[0x0][0x268] ;  /* 0x00009a0000107ab9 */ /* 0x000fe20000000a00 */
[----:B------:R-:W-:Y:S01]  /*00f0*/  ULDC.64 UR18, c[0x0][0x270] ;  /* 0x00009c0000127ab9 */ /* 0x000fe20000000a00 */
[----:B------:R-:W-:Y:S01]  /*0100*/  ULDC UR28, c[0x0][0x228] ;  /* 0x00008a00001c7ab9 */ /* 0x000fe20000000800 */
[----:B------:R-:W-:Y:S01]  /*0110*/  ULDC.64 UR20, c[0x0][0x228] ;  /* 0x00008a0000147ab9 */ /* 0x000fe20000000a00 */
[----:B------:R-:W-:Y:S01]  /*0120*/  ULDC.64 UR22, c[0x0][0x230] ;  /* 0x00008c0000167ab9 */ /* 0x000fe20000000a00 */
[----:B------:R-:W-:Y:S01]  /*0130*/  ULDC.64 UR24, c[0x0][0x238] ;  /* 0x00008e0000187ab9 */ /* 0x000fe20000000a00 */
[----:B------:R-:W-:Y:S01]  /*0140*/  ULDC.64 UR26, c[0x0][0x240] ;  /* 0x00009000001a7ab9 */ /* 0x000fe20000000a00 */
[----:B-1----:R-:W-:-:S02]  /*0150*/  SHF.R.U32.HI R5, RZ, 0x1, R9 ;  /* 0x00000001ff057819 */ /* 0x002fc40000011609 */
[----:B------:R-:W-:Y:S02]  /*0160*/  LOP3.LUT R8, R9, 0x40, RZ, 0xc0, !PT ;  /* 0x0000004009087812 */ /* 0x000fe400078ec0ff */
[----:B------:R-:W-:Y:S01]  /*0170*/  SGXT.U32 R5, R5, 0x6 ;  /* 0x000000060505781a */ /* 0x000fe20000000000 */
[C---:B0-----:R-:W-:Y:S02]  /*0180*/  IMAD.SHL.U32 R2, R4.reuse, 0x40, RZ ;  /* 0x0000004004027824 */ /* 0x041fe400078e00ff */
[----:B------:R-:W-:Y:S02]  /*0190*/  IMAD.SHL.U32 R4, R4, 0x8000, RZ ;  /* 0x0000800004047824 */ /* 0x000fe400078e00ff */
[----:B------:R-:W-:Y:S01]  /*01a0*/  IMAD.SHL.U32 R7, R5, 0x200, RZ ;  /* 0x0000020005077824 */ /* 0x000fe200078e00ff */
[----:B------:R-:W-:Y:S02]  /*01b0*/  LOP3.LUT R0, R2, R5, RZ, 0xfc, !PT ;  /* 0x0000000502007212 */ /* 0x000fe400078efcff */
[----:B------:R-:W-:-:S02]  /*01c0*/  LOP3.LUT R2, R2, 0x3f, R9, 0xf8, !PT ;  /* 0x0000003f02027812 */ /* 0x000fc400078ef809 */
[----:B------:R-:W-:Y:S01]  /*01d0*/  LOP3.LUT R6, R4, R7, RZ, 0xfc, !PT ;  /* 0x0000000704067212 */ /* 0x000fe200078efcff */
[C---:B------:R-:W-:Y:S01]  /*01e0*/  IMAD.SHL.U32 R4, R9.reuse, 0x4, RZ ;  /* 0x0000000409047824 */ /* 0x040fe200078e00ff */
[----:B------:R-:W-:Y:S02]  /*01f0*/  LOP3.LUT R5, R9, 0x1, RZ, 0xc0, !PT ;  /* 0x0000000109057812 */ /* 0x000fe400078ec0ff */
[----:B------:R-:W-:Y:S02]  /*0200*/  SHF.R.S32.HI R9, RZ, 0x1f, R2 ;  /* 0x0000001fff097819 */ /* 0x000fe40000011402 */
[----:B------:R-:W-:Y:S02]  /*0210*/  SHF.R.S32.HI R7, RZ, 0x1f, R0 ;  /* 0x0000001fff077819 */ /* 0x000fe40000011400 */
[----:B------:R-:W-:Y:S02]  /*0220*/  LEA.HI R10, R9, R2, RZ, 0x5 ;  /* 0x00000002090a7211 */ /* 0x000fe400078f28ff */
[----:B------:R-:W-:Y:S01]  /*0230*/  LEA.HI R9, R7, R0, RZ, 0x5 ;  /* 0x0000000007097211 */ /* 0x000fe200078f28ff */
[----:B------:R-:W-:Y:S01]  /*0240*/  IMAD.WIDE R6, R6, 0x4, RZ ;  /* 0x0000000406067825 */ /* 0x000fe200078e02ff */
[----:B------:R-:W-:-:S02]  /*0250*/  LOP3.LUT R11, R4, 0xfc, RZ, 0xc0, !PT ;  /* 0x000000fc040b7812 */ /* 0x000fc400078ec0ff */
[----:B------:R-:W-:Y:S01]  /*0260*/  LOP3.LUT R9, R9, 0xffffffe0, RZ, 0xc0, !PT ;  /* 0xffffffe009097812 */ /* 0x000fe200078ec0ff */
[----:B------:R-:W-:Y:S01]  /*0270*/  IMAD.WIDE.U32 R4, R5, 0x10, RZ ;  /* 0x0000001005047825 */ /* 0x000fe200078e00ff */
[----:B------:R-:W-:-:S03]  /*0280*/  ISETP.GE.AND P4, PT, R0, 0x80, PT ;  /* 0x000000800000780c */ /* 0x000fc60003f86270 */
[----:B------:R-:W-:Y:S01]  /*0290*/  IMAD.IADD R9, R0, 0x1, -R9 ;  /* 0x0000000100097824 */ /* 0x000fe200078e0a09 */
[----:B------:R-:W-:Y:S01]  /*02a0*/  LOP3.LUT R4, R4, R6, RZ, 0xfc, !PT ;  /* 0x0000000604047212 */ /* 0x000fe200078efcff */
[----:B------:R-:W-:Y:S01]  /*02b0*/  IMAD R8, R8, 0x4, R11 ;  /* 0x0000000408087824 */ /* 0x000fe200078e020b */
[----:B------:R-:W-:Y:S02]  /*02c0*/  LOP3.LUT R5, R5, R7, RZ, 0xfc, !PT ;  /* 0x0000000705057212 */ /* 0x000fe400078efcff */
[----:B------:R-:W-:Y:S01]  /*02d0*/  IADD3 R6, P1, R4, UR4, RZ ;  /* 0x0000000404067c10 */ /* 0x000fe2000ff3e0ff */
[----:B------:R-:W-:Y:S01]  /*02e0*/  UMOV UR4, URZ ;  /* 0x0000003f00047c82 */ /* 0x000fe20008000000 */
[----:B------:R-:W-:Y:S02]  /*02f0*/  LOP3.LUT R12, R9, 0x1ffffff8, RZ, 0xc0, !PT ;  /* 0x1ffffff8090c7812 */ /* 0x000fe400078ec0ff */
[----:B------:R-:W-:Y:S01]  /*0300*/  IADD3 R4, P2, R4, UR6, RZ ;  /* 0x0000000604047c10 */ /* 0x000fe2000ff5e0ff */
[----:B------:R0:W-:Y:S01]  /*0310*/  STL [R1+0x38], R6 ;  /* 0x0000380601007387 */ /* 0x0001e20000100800 */
[----:B------:R-:W-:-:S02]  /*0320*/  ISETP.NE.AND P3, PT, R12, 0x10, PT ;  /* 0x000000100c00780c */ /* 0x000fc40003f65270 */
[----:B------:R-:W-:Y:S01]  /*0330*/  LOP3.LUT R11, R10, 0xffffffe0, RZ, 0xc0, !PT ;  /* 0xffffffe00a0b7812 */ /* 0x000fe200078ec0ff */
[----:B------:R-:W-:Y:S04]  /*0340*/  STL [R1+0x3c], R12 ;  /* 0x00003c0c01007387 */ /* 0x000fe80000100800 */
[----:B------:R1:W-:Y:S01]  /*0350*/  STL [R1+0x20], R4 ;  /* 0x0000200401007387 */ /* 0x0003e20000100800 */
[C---:B------:R-:W-:Y:S01]  /*0360*/  IMAD.IADD R11, R2.reuse, 0x1, -R11 ;  /* 0x00000001020b7824 */ /* 0x040fe200078e0a0b */
[----:B0-----:R-:W-:Y:S02]  /*0370*/  IADD3.X R6, R5, UR5, RZ, P1, !PT ;  /* 0x0000000505067c10 */ /* 0x001fe40008ffe4ff */
[----:B------:R-:W-:Y:S02]  /*0380*/  ISETP.GE.AND P1, PT, R2, 0x80, PT ;  /* 0x000000800200780c */ /* 0x000fe40003f26270 */
[----:B------:R-:W-:Y:S01]  /*0390*/  @P3 LOP3.LUT R3, R3, 0x8, RZ, 0xfc, !PT ;  /* 0x0000000803033812 */ /* 0x000fe200078efcff */
[----:B------:R-:W-:Y:S01]  /*03a0*/  STL [R1+0x34], R6 ;  /* 0x0000340601007387 */ /* 0x000fe20000100800 */
[----:B------:R-:W-:-:S02]  /*03b0*/  ISETP.LT.AND P3, PT, R0, 0x80, !P3 ;  /* 0x000000800000780c */ /* 0x000fc40005f61270 */
[----:B-1----:R-:W-:Y:S02]  /*03c0*/  IADD3.X R4, R5, UR7, RZ, P2, !PT ;  /* 0x0000000705047c10 */ /* 0x002fe400097fe4ff */
[----:B------:R-:W-:Y:S02]  /*03d0*/  LOP3.LUT R3, R3, 0xfffffffd, RZ, 0xc0, !PT ;  /* 0xfffffffd03037812 */ /* 0x000fe400078ec0ff */
[----:B------:R-:W-:Y:S01]  /*03e0*/  LOP3.LUT R11, R11, 0x1ffffff8, RZ, 0xc0, !PT ;  /* 0x1ffffff80b0b7812 */ /* 0x000fe200078ec0ff */
[----:B------:R0:W-:Y:S01]  /*03f0*/  STL [R1+0x1c], R4 ;  /* 0x00001c0401007387 */ /* 0x0001e20000100800 */
[----:B------:R-:W-:Y:S02]  /*0400*/  @P4 LOP3.LUT R3, R3, 0x2, RZ, 0xfc, !PT ;  /* 0x0000000203034812 */ /* 0x000fe400078efcff */
[----:B------:R-:W-:Y:S01]  /*0410*/  ISETP.NE.AND P0, PT, R11, 0x10, PT ;  /* 0x000000100b00780c */ /* 0x000fe20003f05270 */
[----:B------:R1:W-:Y:S01]  /*0420*/  STL [R1+0x14], RZ ;  /* 0x000014ff01007387 */ /* 0x0003e20000100800 */
[----:B------:R-:W-:-:S02]  /*0430*/  LOP3.LUT R3, R3, 0xfffffffb, RZ, 0xc0, !PT ;  /* 0xfffffffb03037812 */ /* 0x000fc400078ec0ff */
[----:B------:R-:W-:Y:S01]  /*0440*/  ISETP.LT.AND P2, PT, R2, 0x80, !P0 ;  /* 0x000000800200780c */ /* 0x000fe20004741270 */
[----:B------:R1:W-:Y:S01]  /*0450*/  STL [R1+0x8], RZ ;  /* 0x000008ff01007387 */ /* 0x0003e20000100800 */
[----:B------:R-:W-:Y:S01]  /*0460*/  @P3 LOP3.LUT R3, R3, 0x4, RZ, 0xfc, !PT ;  /* 0x0000000403033812 */ /* 0x000fe200078efcff */
[----:B0-----:R-:W-:Y:S02]  /*0470*/  IMAD.MOV.U32 R4, RZ, RZ, RZ ;  /* 0x000000ffff047224 */ /* 0x001fe400078e00ff */
[----:B------:R1:W-:Y:S04]  /*0480*/  STL [R1+0x4], RZ ;  /* 0x000004ff01007387 */ /* 0x0003e80000100800 */
[----:B------:R1:W-:Y:S04]  /*0490*/  STL [R1], RZ ;  /* 0x000000ff01007387 */ /* 0x0003e80000100800 */
[----:B------:R1:W-:Y:S04]  /*04a0*/  STL [R1+0x30], RZ ;  /* 0x000030ff01007387 */ /* 0x0003e80000100800 */
[----:B------:R1:W-:Y:S04]  /*04b0*/  STL [R1+0x2c], RZ ;  /* 0x00002cff01007387 */ /* 0x0003e80000100800 */
[----:B------:R1:W-:Y:S04]  /*04c0*/  STL [R1+0x28], RZ ;  /* 0x000028ff01007387 */ /* 0x0003e80000100800 */
[----:B------:R1:W-:Y:S02]  /*04d0*/  STL [R1+0x24], RZ ;  /* 0x000024ff01007387 */ /* 0x0003e40000100800 */
.L_x_1:
[----:B0-----:R-:W0:Y:S01]  /*04e0*/  S2R R5, SR_TID.X ;  /* 0x0000000000057919 */ /* 0x001e220000002100 */
[----:B------:R-:W2:Y:S01]  /*04f0*/  LDC.64 R40, c[0x0][0x220] ;  /* 0x00008800ff287b82 */ /* 0x000ea20000000a00 */
[----:B------:R-:W-:Y:S01]  /*0500*/  ULOP3.LUT UR5, UR4, 0x7, URZ, 0xc0, !UPT ;  /* 0x0000000704057892 */ /* 0x000fe2000f8ec03f */
[----:B------:R3:W-:Y:S03]  /*0510*/  STL [R1+0x54], R0 ;  /* 0x0000540001007387 */ /* 0x0007e60000100800 */
[----:B------:R-:W-:-:S03]  /*0520*/  UIMAD.WIDE.U32 UR6, UR5, 0x8, UR12 ;  /* 0x00000008050678a5 */ /* 0x000fc6000f8e000c */
[----:B------:R-:W4:Y:S08]  /*0530*/  LDC.64 R46, c[0x0][0x248] ;  /* 0x00009200ff2e7b82 */ /* 0x000f300000000a00 */
[----:B------:R-:W5:Y:S01]  /*0540*/  LDC.64 R42, c[0x0][0x250] ;  /* 0x00009400ff2a7b82 */ /* 0x000f620000000a00 */
[----:B------:R-:W-:Y:S01]  /*0550*/  IMAD.U32 R14, RZ, RZ, UR6 ;  /* 0x00000006ff0e7e24 */ /* 0x000fe2000f8e00ff */
[----:B------:R-:W-:Y:S01]  /*0560*/  SHF.R.U32.HI R53, RZ, 0x6, R4 ;  /* 0x00000006ff357819 */ /* 0x000fe20000011604 */
[----:B------:R-:W-:Y:S01]  /*0570*/  IMAD.U32 R15, RZ, RZ, UR7 ;  /* 0x00000007ff0f7e24 */ /* 0x000fe2000f8e00ff */
[----:B------:R-:W-:Y:S04]  /*0580*/  STL [R1+0x50], R232 ;  /* 0x000050e801007387 */ /* 0x000fe80000100800 */
[----:B------:R-:W3:Y:S01]  /*0590*/  LDC.64 R60, c[0x0][0x258] ;  /* 0x00009600ff3c7b82 */ /* 0x000ee20000000a00 */
[----:B------:R-:W3:Y:S01]  /*05a0*/  LDG.E.EL.64 R14, desc[UR10][R14.64] ;  /* 0x0000000a0e0e7981 */ /* 0x000ee2000c2e1b00 */
[----:B0-----:R-:W-:Y:S01]  /*05b0*/  SHF.R.U32.HI R5, RZ, 0x6, R5 ;  /* 0x00000006ff057819 */ /* 0x001fe20000011605 */
[----:B------:R-:W-:Y:S01]  /*05c0*/  IMAD.SHL.U32 R36, R2, 0x80, RZ ;  /* 0x0000008002247824 */ /* 0x000fe200078e00ff */
[----:B------:R-:W-:Y:S01]  /*05d0*/  UIMAD.WIDE.U32 UR6, UR5, 0x8, UR14 ;  /* 0x00000008050678a5 */ /* 0x000fe2000f8e000e */
[----:B------:R-:W-:Y:S01]  /*05e0*/  STL [R1+0x4c], R231 ;  /* 0x00004ce701007387 */ /* 0x000fe20000100800 */
[----:B------:R-:W-:-:S03]  /*05f0*/  SGXT.U32 R233, R5, 0x1 ;  /* 0x0000000105e9781a */ /* 0x000fc60000000000 */
[----:B------:R-:W-:Y:S02]  /*0600*/  STL [R1+0x48], R230 ;  /* 0x000048e601007387 */ /* 0x000fe40000100800 */
[C---:B--2---:R-:W-:Y:S01]  /*0610*/  IMAD.WIDE.U32 R40, R233.reuse, 0x8, R40 ;  /* 0x00000008e9287825 */ /* 0x044fe200078e0028 */
[----:B------:R-:W-:Y:S01]  /*0620*/  SHF.R.S32.HI R5, RZ, 0x1f, R2 ;  /* 0x0000001fff057819 */ /* 0x000fe20000011402 */
[----:B------:R-:W-:Y:S04]  /*0630*/  STL [R1+0x44], R228 ;  /* 0x000044e401007387 */ /* 0x000fe80000100800 */
[----:B------:R-:W2:Y:S01]  /*0640*/  LDG.E.EL.64 R8, desc[UR10][R40.64+0x30] ;  /* 0x0000300a28087981 */ /* 0x000ea2000c2e1b00 */
[----:B----4-:R-:W-:-:S03]  /*0650*/  IMAD.WIDE.U32 R46, R233, 0x8, R46 ;  /* 0x00000008e92e7825 */ /* 0x010fc600078e002e */
[----:B------:R-:W4:Y:S04]  /*0660*/  LDG.E.EL.64 R18, desc[UR10][R40.64] ;  /* 0x0000000a28127981 */ /* 0x000f28000c2e1b00 */
[----:B------:R-:W4:Y:S01]  /*0670*/  LDG.E.EL.64 R24, desc[UR10][R46.64+0x30] ;  /* 0x0000300a2e187981 */ /* 0x000f22000c2e1b00 */
[----:B-1---5:R-:W-:-:S03]  /*0680*/  IMAD.WIDE.U32 R42, R233, 0x8, R42 ;  /* 0x00000008e92a7825 */ /* 0x022fc600078e002a */
[----:B------:R-:W5:Y:S04]  /*0690*/  LDG.E.EL.64 R16, desc[UR10][R46.64] ;  /* 0x0000000a2e107981 */ /* 0x000f68000c2e1b00 */
[----:B------:R-:W4:Y:S04]  /*06a0*/  LDG.E.EL.64 R30, desc[UR10][R42.64+0x30] ;  /* 0x0000300a2a1e7981 */ /* 0x000f28000c2e1b00 */
[----:B------:R-:W4:Y:S01]  /*06b0*/  LDG.E.EL.64 R44, desc[UR10][R42.64] ;  /* 0x0000000a2a2c7981 */ /* 0x000f22000c2e1b00 */
[----:B---3--:R-:W-:-:S03]  /*06c0*/  IMAD.WIDE.U32 R60, R233, 0x8, R60 ;  /* 0x00000008e93c7825 */ /* 0x008fc600078e003c */
[----:B------:R-:W3:Y:S04]  /*06d0*/  LDG.E.EL.64 R216, desc[UR10][R40.64+0x10] ;  /* 0x0000100a28d87981 */ /* 0x000ee8000c2e1b00 */
[----:B------:R-:W3:Y:S01]  /*06e0*/  LDG.E.EL.64 R54, desc[UR10][R42.64+0x10] ;  /* 0x0000100a2a367981 */ /* 0x000ee2000c2e1b00 */
[----:B------:R-:W-:-:S03]  /*06f0*/  IMAD.MOV.U32 R0, RZ, RZ, RZ ;  /* 0x000000ffff007224 */ /* 0x000fc600078e00ff */
[----:B------:R-:W-:Y:S04]  /*0700*/  STL [R1+0x40], R227 ;  /* 0x000040e301007387 */ /* 0x000fe80000100800 */
[----:B------:R-:W3:Y:S04]  /*0710*/  LDG.E.EL.64 R40, desc[UR10][R40.64+0x20] ;  /* 0x0000200a28287981 */ /* 0x000ee8000c2e1b00 */
[----:B------:R-:W3:Y:S01]  /*0720*/  LDG.E.EL.64 R42, desc[UR10][R42.64+0x20] ;  /* 0x0000200a2a2a7981 */ /* 0x000ee2000c2e1b00 */
[--C-:B------:R-:W-:Y:S02]  /*0730*/  SHF.R.U32.HI R33, RZ, 0x1d, R15.reuse ;  /* 0x0000001dff217819 */ /* 0x100fe4000001160f */
[----:B------:R-:W-:-:S02]  /*0740*/  SHF.R.U32.HI R21, RZ, 0x1d, R15 ;  /* 0x0000001dff157819 */ /* 0x000fc4000001160f */
[----:B------:R-:W-:Y:S02]  /*0750*/  LOP3.LUT R33, R33, 0x4, RZ, 0xc0, !PT ;  /* 0x0000000421217812 */ /* 0x000fe400078ec0ff */
[----:B------:R-:W-:Y:S02]  /*0760*/  LOP3.LUT R21, R21, 0x4, RZ, 0xc0, !PT ;  /* 0x0000000415157812 */ /* 0x000fe400078ec0ff */
[----:B------:R-:W-:-:S05]  /*0770*/  IADD3 R33, P3, R14, R33, RZ ;  /* 0x000000210e217210 */ /* 0x000fca0007f7e0ff */
[----:B------:R-:W-:Y:S01]  /*0780*/  IMAD.X R50, RZ, RZ, R15, P3 ;  /* 0x000000ffff327224 */ /* 0x000fe200018e060f */
[----:B------:R-:W-:Y:S02]  /*0790*/  IADD3 R21, P3, R14, R21, RZ ;  /* 0x000000150e157210 */ /* 0x000fe40007f7e0ff */
[----:B--2---:R-:W-:-:S03]  /*07a0*/  SHF.R.U32.HI R7, RZ, 0x1d, R9 ;  /* 0x0000001dff077819 */ /* 0x004fc60000011609 */
[----:B------:R-:W-:Y:S01]  /*07b0*/  IMAD.X R6, RZ, RZ, R15, P3 ;  /* 0x000000ffff067224 */ /* 0x000fe200018e060f */
[----:B------:R-:W-:-:S04]  /*07c0*/  LOP3.LUT R7, R7, 0x4, RZ, 0xc0, !PT ;  /* 0x0000000407077812 */ /* 0x000fc800078ec0ff */
[----:B------:R-:W-:Y:S02]  /*07d0*/  IADD3 R7, P3, R8, R7, RZ ;  /* 0x0000000708077210 */ /* 0x000fe40007f7e0ff */
[----:B------:R-:W-:Y:S02]  /*07e0*/  LEA.HI R8, R5, R2, RZ, 0x5 ;  /* 0x0000000205087211 */ /* 0x000fe400078f28ff */
[C---:B------:R-:W-:Y:S01]  /*07f0*/  SHF.L.U64.HI R23, R21.reuse, 0x2, R6 ;  /* 0x0000000215177819 */ /* 0x040fe20000010206 */
[----:B------:R-:W-:Y:S01]  /*0800*/  IMAD.X R29, RZ, RZ, R9, P3 ;  /* 0x000000ffff1d7224 */ /* 0x000fe200018e0609 */
[----:B------:R-:W-:Y:S01]  /*0810*/  LOP3.LUT R9, R8, 0xffffffe0, RZ, 0xc0, !PT ;  /* 0xffffffe008097812 */ /* 0x000fe200078ec0ff */
[----:B------:R-:W-:Y:S01]  /*0820*/  IMAD.SHL.U32 R21, R21, 0x4, RZ ;  /* 0x0000000415157824 */ /* 0x000fe200078e00ff */
[----:B------:R-:W-:-:S03]  /*0830*/  SHF.R.U32.HI R13, RZ, 0x1d, R15 ;  /* 0x0000001dff0d7819 */ /* 0x000fc6000001160f */
[----:B------:R-:W-:Y:S01]  /*0840*/  IMAD.IADD R9, R2, 0x1, -R9 ;  /* 0x0000000102097824 */ /* 0x000fe200078e0a09 */
[----:B------:R-:W-:Y:S02]  /*0850*/  IADD3 R5, P3, R21, R7, RZ ;  /* 0x0000000715057210 */ /* 0x000fe40007f7e0ff */
[----:B------:R-:W-:Y:S01]  /*0860*/  LOP3.LUT R13, R13, 0x4, RZ, 0xc0, !PT ;  /* 0x000000040d0d7812 */ /* 0x000fe200078ec0ff */
[----:B------:R-:W-:Y:S02]  /*0870*/  IMAD.SHL.U32 R9, R9, 0x8, RZ ;  /* 0x0000000809097824 */ /* 0x000fe400078e00ff */
[----:B------:R-:W-:Y:S01]  /*0880*/  IMAD.X R6, R23, 0x1, R29, P3 ;  /* 0x0000000117067824 */ /* 0x000fe200018e061d */
[----:B------:R-:W-:Y:S01]  /*0890*/  IADD3 R13, P3, R14, R13, RZ ;  /* 0x0000000d0e0d7210 */ /* 0x000fe20007f7e0ff */
[----:B------:R-:W-:Y:S02]  /*08a0*/  IMAD.SHL.U32 R28, R5, 0x4, RZ ;  /* 0x00000004051c7824 */ /* 0x000fe400078e00ff */
[----:B------:R-:W-:Y:S01]  /*08b0*/  VIADD R37, R9, 0xffffff80 ;  /* 0xffffff8009257836 */ /* 0x000fe20000000000 */
[----:B------:R-:W-:Y:S01]  /*08c0*/  SHF.L.U64.HI R20, R5, 0x2, R6 ;  /* 0x0000000205147819 */ /* 0x000fe20000010206 */
[----:B------:R-:W-:Y:S01]  /*08d0*/  IMAD.X R38, RZ, RZ, R15, P3 ;  /* 0x000000ffff267224 */ /* 0x000fe200018e060f */
[----:B------:R-:W-:Y:S01]  /*08e0*/  SHF.R.S32.HI R10, RZ, 0x5, R8 ;  /* 0x00000005ff0a7819 */ /* 0x000fe20000011408 */
[----:B------:R-:W-:Y:S01]  /*08f0*/  IMAD.IADD R37, R37, 0x1, R53 ;  /* 0x0000000125257824 */ /* 0x000fe200078e0235 */
[----:B------:R-:W-:-:S02]  /*0900*/  SHF.R.U32.HI R5, RZ, 0x1d, R15 ;  /* 0x0000001dff057819 */ /* 0x000fc4000001160f */
[----:B------:R-:W-:Y:S01]  /*0910*/  IADD3 R26, P3, R28, UR22, RZ ;  /* 0x000000161c1a7c10 */ /* 0x000fe2000ff7e0ff */
[----:B------:R-:W-:Y:S01]  /*0920*/  IMAD.SHL.U32 R8, R10, 0x400, RZ ;  /* 0x000004000a087824 */ /* 0x000fe200078e00ff */
[----:B------:R-:W-:Y:S01]  /*0930*/  LOP3.LUT R5, R5, 0x4, RZ, 0xc0, !PT ;  /* 0x0000000405057812 */ /* 0x000fe200078ec0ff */
[----:B------:R-:W-:Y:S01]  /*0940*/  IMAD.SHL.U32 R37, R37, 0x10, RZ ;  /* 0x0000001025257824 */ /* 0x000fe200078e00ff */
[----:B------:R-:W-:Y:S01]  /*0950*/  IADD3.X R27, R20, UR23, RZ, P3, !PT ;  /* 0x00000017141b7c10 */ /* 0x000fe20009ffe4ff */
[----:B------:R-:W-:Y:S01]  /*0960*/  IMAD.SHL.U32 R11, R8, 0x4, RZ ;  /* 0x00000004080b7824 */ /* 0x000fe200078e00ff */
[----:B------:R-:W-:Y:S02]  /*0970*/  IADD3 R52, P3, R14, R5, RZ ;  /* 0x000000050e347210 */ /* 0x000fe40007f7e0ff */
[----:B------:R-:W-:Y:S01]  /*0980*/  SHF.R.S32.HI R35, RZ, 0x1f, R8 ;  /* 0x0000001fff237819 */ /* 0x000fe20000011408 */
[----:B------:R-:W-:-:S03]  /*0990*/  IMAD.WIDE R26, R37, 0x4, R26 ;  /* 0x00000004251a7825 */ /* 0x000fc600078e021a */
[----:B------:R-:W-:Y:S01]  /*09a0*/  SHF.L.U64.HI R8, R8, 0x2, R35 ;  /* 0x0000000208087819 */ /* 0x000fe20000010223 */
[----:B------:R-:W-:Y:S01]  /*09b0*/  IMAD.X R15, RZ, RZ, R15, P3 ;  /* 0x000000ffff0f7224 */ /* 0x000fe200018e060f */
[----:B------:R-:W-:Y:S01]  /*09c0*/  IADD3 R170, P3, R26, R11, RZ ;  /* 0x0000000b1aaa7210 */ /* 0x000fe20007f7e0ff */
[----:B------:R-:W-:-:S04]  /*09d0*/  VIADD R6, R9, 0xffffff40 ;  /* 0xffffff4009067836 */ /* 0x000fc80000000000 */
[----:B------:R-:W-:Y:S01]  /*09e0*/  IMAD.X R171, R27, 0x1, R8, P3 ;  /* 0x000000011bab7824 */ /* 0x000fe200018e0608 */
[----:B------:R-:W-:Y:S01]  /*09f0*/  IADD3 R34, P3, R28, UR24, RZ ;  /* 0x000000181c227c10 */ /* 0x000fe2000ff7e0ff */
[----:B------:R-:W-:Y:S01]  /*0a00*/  IMAD.IADD R6, R6, 0x1, R53 ;  /* 0x0000000106067824 */ /* 0x000fe200078e0235 */
[----:B------:R-:W-:Y:S02]  /*0a10*/  LOP3.LUT R225, R53, R9, RZ, 0xfc, !PT ;  /* 0x0000000935e17212 */ /* 0x000fe400078efcff */
[----:B------:R-:W-:Y:S01]  /*0a20*/  IADD3.X R35, R20, UR25, RZ, P3, !PT ;  /* 0x0000001914237c10 */ /* 0x000fe20009ffe4ff */
[----:B------:R-:W-:Y:S01]  /*0a30*/  IMAD.SHL.U32 R6, R6, 0x10, RZ ;  /* 0x0000001006067824 */ /* 0x000fe200078e00ff */
[----:B------:R-:W-:Y:S01]  /*0a40*/  IADD3 R26, P3, R28, UR20, RZ ;  /* 0x000000141c1a7c10 */ /* 0x000fe2000ff7e0ff */
[----:B------:R-:W-:Y:S02]  /*0a50*/  IMAD.SHL.U32 R9, R10, 0x800, RZ ;  /* 0x000008000a097824 */ /* 0x000fe400078e00ff */
[----:B------:R-:W-:Y:S01]  /*0a60*/  IMAD.WIDE R34, R6, 0x4, R34 ;  /* 0x0000000406227825 */ /* 0x000fe200078e0222 */
[----:B------:R-:W-:-:S03]  /*0a70*/  IADD3.X R27, R20, UR21, RZ, P3, !PT ;  /* 0x00000015141b7c10 */ /* 0x000fc60009ffe4ff */
[----:B------:R-:W-:Y:S01]  /*0a80*/  IMAD.SHL.U32 R32, R225, 0x10, RZ ;  /* 0x00000010e1207824 */ /* 0x000fe200078e00ff */
[----:B------:R-:W-:Y:S01]  /*0a90*/  IADD3 R176, P3, R34, R11, RZ ;  /* 0x0000000b22b07210 */ /* 0x000fe20007f7e0ff */
[C---:B------:R-:W-:Y:S01]  /*0aa0*/  IMAD.SHL.U32 R10, R9.reuse, 0x4, RZ ;  /* 0x00000004090a7824 */ /* 0x040fe200078e00ff */
[----:B------:R-:W-:Y:S01]  /*0ab0*/  SHF.R.S32.HI R12, RZ, 0x1f, R9 ;  /* 0x0000001fff0c7819 */ /* 0x000fe20000011409 */
[----:B------:R-:W-:Y:S01]  /*0ac0*/  IMAD.WIDE R26, R32, 0x4, R26 ;  /* 0x00000004201a7825 */ /* 0x000fe200078e021a */
[----:B----4-:R-:W-:Y:S02]  /*0ad0*/  SHF.R.U32.HI R5, RZ, 0x1d, R25 ;  /* 0x0000001dff057819 */ /* 0x010fe40000011619 */
[----:B------:R-:W-:Y:S01]  /*0ae0*/  SHF.L.U64.HI R9, R9, 0x2, R12 ;  /* 0x0000000209097819 */ /* 0x000fe2000001020c */
[----:B------:R-:W-:Y:S01]  /*0af0*/  IMAD.X R177, R35, 0x1, R8, P3 ;  /* 0x0000000123b17824 */ /* 0x000fe200018e0608 */
[----:B------:R-:W-:Y:S02]  /*0b00*/  IADD3 R166, P3, R26, R10, RZ ;  /* 0x0000000a1aa67210 */ /* 0x000fe40007f7e0ff */
[----:B------:R-:W-:-:S03]  /*0b10*/  LOP3.LUT R35, R5, 0x4, RZ, 0xc0, !PT ;  /* 0x0000000405237812 */ /* 0x000fc600078ec0ff */
[----:B------:R-:W-:Y:S01]  /*0b20*/  IMAD.X R167, R27, 0x1, R9, P3 ;  /* 0x000000011ba77824 */ /* 0x000fe200018e0609 */
[----:B------:R-:W-:Y:S01]  /*0b30*/  IADD3 R35, P3, R24, R35, RZ ;  /* 0x0000002318237210 */ /* 0x000fe20007f7e0ff */
[----:B------:R-:W2:Y:S04]  /*0b40*/  LDG.E.EL.64 R26, desc[UR10][R60.64] ;  /* 0x0000000a3c1a7981 */ /* 0x000ea8000c2e1b00 */
[----:B------:R-:W-:Y:S01]  /*0b50*/  IMAD.X R22, RZ, RZ, R25, P3 ;  /* 0x000000ffff167224 */ /* 0x000fe200018e0619 */
[----:B------:R-:W-:-:S05]  /*0b60*/  IADD3 R5, P3, R35, R21, RZ ;  /* 0x0000001523057210 */ /* 0x000fca0007f7e0ff */
[----:B------:R-:W-:Y:S01]  /*0b70*/  IMAD.X R12, R22, 0x1, R23, P3 ;  /* 0x00000001160c7824 */ /* 0x000fe200018e0617 */
[----:B------:R-:W-:Y:S01]  /*0b80*/  IADD3 R24, P3, R28, UR26, RZ ;  /* 0x0000001a1c187c10 */ /* 0x000fe2000ff7e0ff */
[----:B------:R-:W-:Y:S02]  /*0b90*/  IMAD.SHL.U32 R51, R5, 0x4, RZ ;  /* 0x0000000405337824 */ /* 0x000fe400078e00ff */
[----:B------:R-:W-:Y:S01]  /*0ba0*/  IMAD.SHL.U32 R34, R53, 0x10, RZ ;  /* 0x0000001035227824 */ /* 0x000fe200078e00ff */
[----:B------:R-:W-:Y:S02]  /*0bb0*/  IADD3.X R25, R20, UR27, RZ, P3, !PT ;  /* 0x0000001b14197c10 */ /* 0x000fe40009ffe4ff */
[----:B------:R-:W-:Y:S02]  /*0bc0*/  SHF.L.U64.HI R39, R5, 0x2, R12 ;  /* 0x0000000205277819 */ /* 0x000fe4000001020c */
[----:B------:R-:W-:Y:S01]  /*0bd0*/  IADD3 R48, P3, R51, UR20, RZ ;  /* 0x0000001433307c10 */ /* 0x000fe2000ff7e0ff */
[----:B------:R-:W-:Y:S01]  /*0be0*/  IMAD.WIDE.U32 R24, R34, 0x4, R24 ;  /* 0x0000000422187825 */ /* 0x000fe200078e0018 */
[----:B------:R-:W-:-:S02]  /*0bf0*/  SHF.R.S32.HI R5, RZ, 0x1f, R36 ;  /* 0x0000001fff057819 */ /* 0x000fc40000011424 */
[----:B------:R-:W-:Y:S01]  /*0c00*/  IADD3.X R49, R39, UR21, RZ, P3, !PT ;  /* 0x0000001527317c10 */ /* 0x000fe20009ffe4ff */
[C---:B------:R-:W-:Y:S01]  /*0c10*/  IMAD.SHL.U32 R20, R36.reuse, 0x4, RZ ;  /* 0x0000000424147824 */ /* 0x040fe200078e00ff */
[----:B------:R-:W-:Y:S01]  /*0c20*/  SHF.L.U64.HI R36, R36, 0x2, R5 ;  /* 0x0000000224247819 */ /* 0x000fe20000010205 */
[----:B------:R-:W-:-:S03]  /*0c30*/  IMAD.WIDE R48, R32, 0x4, R48 ;  /* 0x0000000420307825 */ /* 0x000fc600078e0230 */
[----:B------:R-:W-:-:S05]  /*0c40*/  IADD3 R168, P3, R24, R20, RZ ;  /* 0x0000001418a87210 */ /* 0x000fca0007f7e0ff */
[----:B------:R-:W-:Y:S01]  /*0c50*/  IMAD.X R169, R25, 0x1, R36, P3 ;  /* 0x0000000119a97824 */ /* 0x000fe200018e0624 */
[----:B------:R-:W-:-:S05]  /*0c60*/  IADD3 R162, P3, R48, R10, RZ ;  /* 0x0000000a30a27210 */ /* 0x000fca0007f7e0ff */
[----:B------:R-:W-:Y:S01]  /*0c70*/  IMAD.X R163, R49, 0x1, R9, P3 ;  /* 0x0000000131a37824 */ /* 0x000fe200018e0609 */
[----:B------:R-:W-:-:S04]  /*0c80*/  IADD3 R24, P3, R51, UR22, RZ ;  /* 0x0000001633187c10 */ /* 0x000fc8000ff7e0ff */
[----:B------:R-:W-:Y:S02]  /*0c90*/  IADD3.X R25, R39, UR23, RZ, P3, !PT ;  /* 0x0000001727197c10 */ /* 0x000fe40009ffe4ff */
[----:B------:R-:W-:Y:S01]  /*0ca0*/  IADD3 R48, P3, R51, UR24, RZ ;  /* 0x0000001833307c10 */ /* 0x000fe2000ff7e0ff */
[----:B------:R-:W-:-:S03]  /*0cb0*/  IMAD.WIDE R24, R37, 0x4, R24 ;  /* 0x0000000425187825 */ /* 0x000fc600078e0218 */
[----:B------:R-:W-:Y:S02]  /*0cc0*/  IADD3.X R49, R39, UR25, RZ, P3, !PT ;  /* 0x0000001927317c10 */ /* 0x000fe40009ffe4ff */
[----:B------:R-:W-:Y:S01]  /*0cd0*/  IADD3 R174, P3, R24, R11, RZ ;  /* 0x0000000b18ae7210 */ /* 0x000fe20007f7e0ff */
[----:B------:R-:W-:Y:S01]  /*0ce0*/  IMAD.WIDE R48, R6, 0x4, R48 ;  /* 0x0000000406307825 */ /* 0x000fe200078e0230 */
[----:B------:R-:W-:-:S03]  /*0cf0*/  SHF.R.U32.HI R5, RZ, 0x1d, R31 ;  /* 0x0000001dff057819 */ /* 0x000fc6000001161f */
[----:B------:R-:W-:Y:S01]  /*0d00*/  IMAD.X R175, R25, 0x1, R8, P3 ;  /* 0x0000000119af7824 */ /* 0x000fe200018e0608 */
[----:B------:R-:W-:Y:S02]  /*0d10*/  IADD3 R112, P3, R48, R11, RZ ;  /* 0x0000000b30707210 */ /* 0x000fe40007f7e0ff */
[----:B------:R-:W-:-:S03]  /*0d20*/  LOP3.LUT R5, R5, 0x4, RZ, 0xc0, !PT ;  /* 0x0000000405057812 */ /* 0x000fc600078ec0ff */
[----:B------:R-:W-:Y:S01]  /*0d30*/  IMAD.X R113, R49, 0x1, R8, P3 ;  /* 0x0000000131717824 */ /* 0x000fe200018e0608 */
[----:B------:R-:W-:-:S05]  /*0d40*/  IADD3 R12, P3, R30, R5, RZ ;  /* 0x000000051e0c7210 */ /* 0x000fca0007f7e0ff */
[----:B------:R-:W-:Y:S01]  /*0d50*/  IMAD.X R28, RZ, RZ, R31, P3 ;  /* 0x000000ffff1c7224 */ /* 0x000fe200018e061f */
[----:B------:R-:W-:-:S05]  /*0d60*/  IADD3 R5, P3, R12, R21, RZ ;  /* 0x000000150c057210 */ /* 0x000fca0007f7e0ff */
[----:B------:R-:W-:Y:S01]  /*0d70*/  IMAD.X R14, R28, 0x1, R23, P3 ;  /* 0x000000011c0e7824 */ /* 0x000fe200018e0617 */
[----:B------:R-:W-:Y:S01]  /*0d80*/  IADD3 R24, P3, R51, UR26, RZ ;  /* 0x0000001a33187c10 */ /* 0x000fe2000ff7e0ff */
[----:B------:R-:W-:-:S03]  /*0d90*/  IMAD.SHL.U32 R51, R5, 0x4, RZ ;  /* 0x0000000405337824 */ /* 0x000fc600078e00ff */
[----:B------:R-:W-:Y:S02]  /*0da0*/  IADD3.X R25, R39, UR27, RZ, P3, !PT ;  /* 0x0000001b27197c10 */ /* 0x000fe40009ffe4ff */
[----:B------:R-:W-:Y:S02]  /*0db0*/  SHF.L.U64.HI R48, R5, 0x2, R14 ;  /* 0x0000000205307819 */ /* 0x000fe4000001020e */
[----:B------:R-:W-:Y:S01]  /*0dc0*/  IADD3 R30, P3, R51, UR20, RZ ;  /* 0x00000014331e7c10 */ /* 0x000fe2000ff7e0ff */
[----:B------:R-:W-:-:S03]  /*0dd0*/  IMAD.WIDE.U32 R24, R34, 0x4, R24 ;  /* 0x0000000422187825 */ /* 0x000fc600078e0018 */
[----:B------:R-:W-:Y:S02]  /*0de0*/  IADD3.X R31, R48, UR21, RZ, P3, !PT ;  /* 0x00000015301f7c10 */ /* 0x000fe40009ffe4ff */
[----:B------:R-:W-:Y:S01]  /*0df0*/  IADD3 R152, P3, R24, R20, RZ ;  /* 0x0000001418987210 */ /* 0x000fe20007f7e0ff */
[----:B------:R-:W-:-:S04]  /*0e00*/  IMAD.WIDE R30, R32, 0x4, R30 ;  /* 0x00000004201e7825 */ /* 0x000fc800078e021e */
        /* <DEDUP_REMOVED lines=11> */
[--C-:B------:R-:W-:Y:S01]  /*0ec0*/  IMAD.X R165, R25, 0x1, R8.reuse, P3 ;  /* 0x0000000119a57824 */ /* 0x100fe200018e0608 */
[----:B------:R-:W-:Y:S01]  /*0ed0*/  IADD3 R66, P3, R30, R11, RZ ;  /* 0x0000000b1e427210 */ /* 0x000fe20007f7e0ff */
[----:B------:R-:W-:Y:S01]  /*0ee0*/  IMAD.SHL.U32 R39, R33, 0x4, RZ ;  /* 0x0000000421277824 */ /* 0x000fe200078e00ff */
[----:B------:R-:W-:Y:S01]  /*0ef0*/  LOP3.LUT R5, R5, 0x4, RZ, 0xc0, !PT ;  /* 0x0000000405057812 */ /* 0x000fe200078ec0ff */
[----:B------:R-:W4:Y:S02]  /*0f00*/  LDG.E.EL.64 R24, desc[UR10][R46.64+0x10] ;  /* 0x0000100a2e187981 */ /* 0x000f24000c2e1b00 */
[----:B------:R-:W-:Y:S01]  /*0f10*/  IMAD.X R67, R31, 0x1, R8, P3 ;  /* 0x000000011f437824 */ /* 0x000fe200018e0608 */
[----:B------:R-:W-:Y:S02]  /*0f20*/  IADD3 R30, P3, R18, R5, RZ ;  /* 0x00000005121e7210 */ /* 0x000fe40007f7e0ff */
[----:B------:R-:W-:-:S03]  /*0f30*/  SHF.L.U64.HI R33, R33, 0x2, R50 ;  /* 0x0000000221217819 */ /* 0x000fc60000010232 */
[----:B------:R-:W-:Y:S01]  /*0f40*/  IMAD.X R19, RZ, RZ, R19, P3 ;  /* 0x000000ffff137224 */ /* 0x000fe200018e0613 */
[----:B------:R-:W-:Y:S01]  /*0f50*/  IADD3 R5, P3, R39, R30, RZ ;  /* 0x0000001e27057210 */ /* 0x000fe20007f7e0ff */
[----:B------:R-:W4:Y:S04]  /*0f60*/  LDG.E.EL.64 R46, desc[UR10][R46.64+0x20] ;  /* 0x0000200a2e2e7981 */ /* 0x000f28000c2e1b00 */
        /* <DEDUP_REMOVED lines=20> */
[----:B-----5:R-:W-:-:S03]  /*10b0*/  SHF.R.U32.HI R5, RZ, 0x1d, R17 ;  /* 0x0000001dff057819 */ /* 0x020fc60000011611 */
        /* <DEDUP_REMOVED lines=41> */
[----:B------:R-:W-:Y:S01]  /*1350*/  IMAD.WIDE.U32 R44, R34, 0x4, R44 ;  /* 0x00000004222c7825 */ /* 0x000fe200078e002c */
[----:B------:R-:W5:Y:S02]  /*1360*/  LDG.E.EL.64 R48, desc[UR10][R60.64+0x10] ;  /* 0x0000100a3c307981 */ /* 0x000f64000c2e1b00 */
        /* <DEDUP_REMOVED lines=13> */
[----:B--2---:R-:W-:-:S03]  /*1440*/  SHF.R.U32.HI R17, RZ, 0x1d, R27 ;  /* 0x0000001dff117819 */ /* 0x004fc6000001161b */
        /* <DEDUP_REMOVED lines=14> */
[----:B------:R-:W2:Y:S02]  /*1530*/  LDG.E.EL.64 R44, desc[UR10][R60.64+0x30] ;  /* 0x0000300a3c2c7981 */ /* 0x000ea4000c2e1b00 */
[----:B------:R-:W-:Y:S02]  /*1540*/  IADD3.X R51, R17, UR21, RZ, P3, !PT ;  /* 0x0000001511337c10 */ /* 0x000fe40009ffe4ff */
[----:B------:R-:W-:Y:S01]  /*1550*/  IADD3 R72, P3, R26, R20, RZ ;  /* 0x000000141a487210 */ /* 0x000fe20007f7e0ff */
[----:B------:R-:W-:Y:S01]  /*1560*/  IMAD.WIDE R50, R32, 0x4, R50 ;  /* 0x0000000420327825 */ /* 0x000fe200078e0232 */
[----:B------:R-:W-:Y:S01]  /*1570*/  SHF.L.U64.HI R62, R13, 0x2, R38 ;  /* 0x000000020d3e7819 */ /* 0x000fe20000010226 */
[----:B------:R-:W2:Y:S02]  /*1580*/  LDG.E.EL.64 R60, desc[UR10][R60.64+0x20] ;  /* 0x0000200a3c3c7981 */ /* 0x000ea4000c2e1b00 */
        /* <DEDUP_REMOVED lines=9> */
[----:B------:R-:W-:-:S04]  /*1620*/  IMAD.WIDE R50, R6, 0x4, R50 ;  /* 0x0000000406327825 */ /* 0x000fc800078e0232 */
[----:B------:R-:W-:Y:S01]  /*1630*/  IMAD.X R141, R27, 0x1, R8, P3 ;  /* 0x000000011b8d7824 */ /* 0x000fe200018e0608 */
[----:B------:R-:W-:Y:S02]  /*1640*/  IADD3 R142, P3, R50, R11, RZ ;  /* 0x0000000b328e7210 */ /* 0x000fe40007f7e0ff */
[----:B---3--:R-:W-:-:S03]  /*1650*/  SHF.R.U32.HI R27, RZ, 0x1d, R217 ;  /* 0x0000001dff1b7819 */ /* 0x008fc600000116d9 */
[----:B------:R-:W-:Y:S01]  /*1660*/  IMAD.X R143, R51, 0x1, R8, P3 ;  /* 0x00000001338f7824 */ /* 0x000fe200018e0608 */
[----:B------:R-:W-:Y:S02]  /*1670*/  IADD3 R50, P3, R33, UR26, RZ ;  /* 0x0000001a21327c10 */ /* 0x000fe4000ff7e0ff */
[----:B------:R-:W-:Y:S02]  /*1680*/  LOP3.LUT R27, R27, 0x4, RZ, 0xc0, !PT ;  /* 0x000000041b1b7812 */ /* 0x000fe400078ec0ff */
[----:B------:R-:W-:Y:S01]  /*1690*/  IADD3.X R51, R17, UR27, RZ, P3, !PT ;  /* 0x0000001b11337c10 */ /* 0x000fe20009ffe4ff */
[----:B------:R-:W-:Y:S01]  /*16a0*/  IMAD.SHL.U32 R53, R13, 0x4, RZ ;  /* 0x000000040d357824 */ /* 0x000fe200078e00ff */
[----:B------:R-:W-:Y:S01]  /*16b0*/  IADD3 R27, P3, R216, R27, RZ ;  /* 0x0000001bd81b7210 */ /* 0x000fe20007f7e0ff */
[----:B------:R-:W-:-:S04]  /*16c0*/  IMAD.WIDE.U32 R38, R34, 0x4, R50 ;  /* 0x0000000422267825 */ /* 0x000fc800078e0032 */
[----:B------:R-:W-:Y:S01]  /*16d0*/  IMAD.X R216, RZ, RZ, R217, P3 ;  /* 0x000000ffffd87224 */ /* 0x000fe200018e06d9 */
[----:B------:R-:W-:-:S05]  /*16e0*/  IADD3 R13, P3, R53, R27, RZ ;  /* 0x0000001b350d7210 */ /* 0x000fca0007f7e0ff */
[----:B------:R-:W-:Y:S01]  /*16f0*/  IMAD.X R26, R62, 0x1, R216, P3 ;  /* 0x000000013e1a7824 */ /* 0x000fe200018e06d8 */
[----:B------:R-:W-:Y:S01]  /*1700*/  IADD3 R68, P3, R38, R20, RZ ;  /* 0x0000001426447210 */ /* 0x000fe20007f7e0ff */
[----:B------:R-:W-:-:S03]  /*1710*/  IMAD.SHL.U32 R56, R13, 0x4, RZ ;  /* 0x000000040d387824 */ /* 0x000fc600078e00ff */
[----:B------:R-:W-:Y:S01]  /*1720*/  SHF.L.U64.HI R26, R13, 0x2, R26 ;  /* 0x000000020d1a7819 */ /* 0x000fe2000001021a */
        /* <DEDUP_REMOVED lines=17> */
[----:B------:R-:W-:Y:S01]  /*1840*/  IMAD.WIDE.U32 R56, R34, 0x4, R56 ;  /* 0x0000000422387825 */ /* 0x000fe200078e0038 */
[----:B----4-:R-:W-:-:S03]  /*1850*/  SHF.R.U32.HI R13, RZ, 0x1d, R25 ;  /* 0x0000001dff0d7819 */ /* 0x010fc60000011619 */
[----:B------:R-:W-:Y:S01]  /*1860*/  IMAD.X R187, R51, 0x1, R8, P3 ;  /* 0x0000000133bb7824 */ /* 0x000fe200018e0608 */
[----:B------:R-:W-:Y:S02]  /*1870*/  IADD3 R98, P3, R56, R20, RZ ;  /* 0x0000001438627210 */ /* 0x000fe40007f7e0ff */
[----:B------:R-:W-:-:S03]  /*1880*/  LOP3.LUT R13, R13, 0x4, RZ, 0xc0, !PT ;  /* 0x000000040d0d7812 */ /* 0x000fc600078ec0ff */
[----:B------:R-:W-:Y:S01]  /*1890*/  IMAD.X R99, R57, 0x1, R36, P3 ;  /* 0x0000000139637824 */ /* 0x000fe200018e0624 */
[----:B------:R-:W-:-:S05]  /*18a0*/  IADD3 R26, P3, R24, R13, RZ ;  /* 0x0000000d181a7210 */ /* 0x000fca0007f7e0ff */
[----:B------:R-:W-:Y:S01]  /*18b0*/  IMAD.X R25, RZ, RZ, R25, P3 ;  /* 0x000000ffff197224 */ /* 0x000fe200018e0619 */
[----:B------:R-:W-:-:S05]  /*18c0*/  IADD3 R13, P3, R26, R53, RZ ;  /* 0x000000351a0d7210 */ /* 0x000fca0007f7e0ff */
[----:B------:R-:W-:Y:S02]  /*18d0*/  IMAD.X R24, R25, 0x1, R62, P3 ;  /* 0x0000000119187824 */ /* 0x000fe400018e063e */
[----:B------:R-:W-:-:S03]  /*18e0*/  IMAD.SHL.U32 R58, R13, 0x4, RZ ;  /* 0x000000040d3a7824 */ /* 0x000fc600078e00ff */
[----:B------:R-:W-:Y:S02]  /*18f0*/  SHF.L.U64.HI R24, R13, 0x2, R24 ;  /* 0x000000020d187819 */ /* 0x000fe40000010218 */
        /* <DEDUP_REMOVED lines=73> */
[----:B--2---:R-:W-:-:S03]  /*1d90*/  SHF.R.U32.HI R33, RZ, 0x1d, R45 ;  /* 0x0000001dff217819 */ /* 0x004fc6000001162d */
[----:B------:R-:W-:Y:S01]  /*1da0*/  IMAD.X R191, R57, 0x1, R8, P3 ;  /* 0x0000000139bf7824 */ /* 0x000fe200018e0608 */
[----:B------:R-:W-:Y:S01]  /*1db0*/  IADD3 R194, P3, R62, R20, RZ ;  /* 0x000000143ec27210 */ /* 0x000fe20007f7e0ff */
[----:B------:R-:W-:Y:S02]  /*1dc0*/  IMAD.U32 R48, RZ, RZ, UR6 ;  /* 0x00000006ff307e24 */ /* 0x000fe4000f8e00ff */
[----:B------:R-:W-:Y:S01]  /*1dd0*/  IMAD.U32 R49, RZ, RZ, UR7 ;  /* 0x00000007ff317e24 */ /* 0x000fe2000f8e00ff */
[----:B------:R-:W-:Y:S01]  /*1de0*/  LOP3.LUT R33, R33, 0x4, RZ, 0xc0, !PT ;  /* 0x0000000421217812 */ /* 0x000fe200078ec0ff */
[----:B------:R-:W-:-:S03]  /*1df0*/  IMAD.X R195, R63, 0x1, R36, P3 ;  /* 0x000000013fc37824 */ /* 0x000fc600018e0624 */
[----:B------:R-:W-:Y:S01]  /*1e00*/  IADD3 R224, P3, R44, R33, RZ ;  /* 0x000000212ce07210 */ /* 0x000fe20007f7e0ff */
[----:B------:R-:W2:Y:S04]  /*1e10*/  LDG.E.EL.64 R48, desc[UR10][R48.64] ;  /* 0x0000000a30307981 */ /* 0x000ea8000c2e1b00 */
        /* <DEDUP_REMOVED lines=14> */
[----:B------:R-:W-:-:S03]  /*1f00*/  SHF.R.U32.HI R21, RZ, 0x1d, R41 ;  /* 0x0000001dff157819 */ /* 0x000fc60000011629 */
[----:B------:R-:W-:Y:S01]  /*1f10*/  IMAD.X R115, R57, 0x1, R8, P3 ;  /* 0x0000000139737824 */ /* 0x000fe200018e0608 */
[----:B------:R-:W-:Y:S02]  /*1f20*/  IADD3 R44, P3, R77, UR24, RZ ;  /* 0x000000184d2c7c10 */ /* 0x000fe4000ff7e0ff */
[----:B------:R-:W-:Y:S02]  /*1f30*/  LOP3.LUT R21, R21, 0x4, RZ, 0xc0, !PT ;  /* 0x0000000415157812 */ /* 0x000fe400078ec0ff */
[----:B------:R-:W-:Y:S01]  /*1f40*/  IADD3.X R45, R76, UR25, RZ, P3, !PT ;  /* 0x000000194c2d7c10 */ /* 0x000fe20009ffe4ff */
[C---:B------:R-:W-:Y:S01]  /*1f50*/  IMAD.SHL.U32 R78, R52.reuse, 0x4, RZ ;  /* 0x00000004344e7824 */ /* 0x040fe200078e00ff */
[----:B------:R-:W-:Y:S02]  /*1f60*/  IADD3 R24, P3, R40, R21, RZ ;  /* 0x0000001528187210 */ /* 0x000fe40007f7e0ff */
[----:B------:R-:W-:-:S03]  /*1f70*/  SHF.L.U64.HI R86, R52, 0x2, R15 ;  /* 0x0000000234567819 */ /* 0x000fc6000001020f */
[----:B------:R-:W-:Y:S01]  /*1f80*/  IMAD.X R21, RZ, RZ, R41, P3 ;  /* 0x000000ffff157224 */ /* 0x000fe200018e0629 */
[----:B------:R-:W-:Y:S01]  /*1f90*/  IADD3 R15, P3, R78, R24, RZ ;  /* 0x000000184e0f7210 */ /* 0x000fe20007f7e0ff */
[----:B------:R-:W-:-:S04]  /*1fa0*/  IMAD.WIDE R40, R6, 0x4, R44 ;  /* 0x0000000406287825 */ /* 0x000fc800078e022c */
        /* <DEDUP_REMOVED lines=73> */
[----:B------:R-:W-:-:S04]  /*2440*/  IADD3 R62, P3, R87, UR26, RZ ;  /* 0x0000001a573e7c10 */ /* 0x000fc8000ff7e0ff */
[----:B------:R-:W-:-:S03]  /*2450*/  IADD3.X R63, R79, UR27, RZ, P3, !PT ;  /* 0x0000001b4f3f7c10 */ /* 0x000fc60009ffe4ff */
[----:B------:R-:W-:-:S04]  /*2460*/  IMAD.WIDE.U32 R62, R34, 0x4, R62 ;  /* 0x00000004223e7825 */ /* 0x000fc800078e003e */
[----:B------:R-:W-:Y:S01]  /*2470*/  IMAD.WIDE R42, R6, 0x4, R42 ;  /* 0x00000004062a7825 */ /* 0x000fe200078e022a */
[----:B------:R-:W-:Y:S02]  /*2480*/  IADD3 R200, P3, R62, R20, RZ ;  /* 0x000000143ec87210 */ /* 0x000fe40007f7e0ff */
        /* <DEDUP_REMOVED lines=20> */
[----:B--2---:R-:W-:-:S03]  /*25d0*/  R2UR UR7, R49 ;  /* 0x00000000310772ca */ /* 0x004fc600000e0000 */
[----:B------:R-:W-:Y:S01]  /*25e0*/  IMAD.X R155, R61, 0x1, R8, P3 ;  /* 0x000000013d9b7824 */ /* 0x000fe200018e0608 */
[----:B------:R-:W-:Y:S02]  /*25f0*/  IADD3 R60, P3, R79, UR24, RZ ;  /* 0x000000184f3c7c10 */ /* 0x000fe4000ff7e0ff */
[----:B------:R-:W-:Y:S02]  /*2600*/  R2UR UR6, R48 ;  /* 0x00000000300672ca */ /* 0x000fe400000e0000 */
[----:B------:R-:W-:Y:S02]  /*2610*/  IADD3.X R61, R78, UR25, RZ, P3, !PT ;  /* 0x000000194e3d7c10 */ /* 0x000fe40009ffe4ff */
[----:B------:R-:W-:Y:S01]  /*2620*/  IADD3 R48, P3, R79, UR26, RZ ;  /* 0x0000001a4f307c10 */ /* 0x000fe2000ff7e0ff */
[----:B------:R-:W-:-:S03]  /*2630*/  IMAD.WIDE R60, R6, 0x4, R60 ;  /* 0x00000004063c7825 */ /* 0x000fc600078e023c */
[----:B------:R-:W-:Y:S01]  /*2640*/  IADD3.X R49, R78, UR27, RZ, P3, !PT ;  /* 0x0000001b4e317c10 */ /* 0x000fe20009ffe4ff */
[----:B------:R-:W-:Y:S01]  /*2650*/  USHF.R.U32.HI UR8, URZ, 0x1d, UR7 ;  /* 0x0000001d3f087899 */ /* 0x000fe20008011607 */
[----:B------:R-:W-:Y:S01]  /*2660*/  IADD3 R78, P3, R60, R11, RZ ;  /* 0x0000000b3c4e7210 */ /* 0x000fe20007f7e0ff */
[----:B------:R-:W-:Y:S02]  /*2670*/  IMAD.WIDE.U32 R48, R34, 0x4, R48 ;  /* 0x0000000422307825 */ /* 0x000fe400078e0030 */
[----:B------:R-:W-:Y:S02]  /*2680*/  ULOP3.LUT UR8, UR8, 0x4, URZ, 0xc0, !UPT ;  /* 0x0000000408087892 */ /* 0x000fe4000f8ec03f */
[----:B------:R-:W-:Y:S01]  /*2690*/  IMAD.X R79, R61, 0x1, R8, P3 ;  /* 0x000000013d4f7824 */ /* 0x000fe200018e0608 */
[----:B------:R-:W-:Y:S01]  /*26a0*/  IADD3 R202, P3, R48, R20, RZ ;  /* 0x0000001430ca7210 */ /* 0x000fe20007f7e0ff */
[----:B------:R-:W-:-:S04]  /*26b0*/  UIADD3 UR8, UP0, UR6, UR8, URZ ;  /* 0x0000000806087290 */ /* 0x000fc8000ff1e03f */
[----:B------:R-:W-:Y:S01]  /*26c0*/  IMAD.X R203, R49, 0x1, R36, P3 ;  /* 0x0000000131cb7824 */ /* 0x000fe200018e0624 */
[----:B------:R-:W-:Y:S01]  /*26d0*/  USHF.L.U32 UR29, UR8, 0x2, URZ ;  /* 0x00000002081d7899 */ /* 0x000fe2000800063f */
[----:B------:R-:W-:Y:S01]  /*26e0*/  IADD3 R60, P3, R77, UR26, RZ ;  /* 0x0000001a4d3c7c10 */ /* 0x000fe2000ff7e0ff */
[----:B------:R-:W-:-:S03]  /*26f0*/  UIADD3.X UR9, URZ, UR7, URZ, UP0, !UPT ;  /* 0x000000073f097290 */ /* 0x000fc600087fe43f */
[----:B------:R-:W-:Y:S01]  /*2700*/  IADD3.X R61, R76, UR27, RZ, P3, !PT ;  /* 0x0000001b4c3d7c10 */ /* 0x000fe20009ffe4ff */
[----:B------:R-:W-:Y:S01]  /*2710*/  USHF.L.U64.HI UR9, UR8, 0x2, UR9 ;  /* 0x0000000208097899 */ /* 0x000fe20008010209 */
[----:B------:R-:W-:-:S05]  /*2720*/  IADD3 R48, P3, R7, UR29, RZ ;  /* 0x0000001d07307c10 */ /* 0x000fca000ff7e0ff */
[----:B------:R-:W-:Y:S01]  /*2730*/  IADD3.X R49, R29, UR9, RZ, P3, !PT ;  /* 0x000000091d317c10 */ /* 0x000fe20009ffe4ff */
[----:B------:R-:W-:-:S03]  /*2740*/  IMAD.SHL.U32 R62, R48, 0x4, RZ ;  /* 0x00000004303e7824 */ /* 0x000fc600078e00ff */
        /* <DEDUP_REMOVED lines=20> */
[----:B------:R-:W-:Y:S01]  /*2890*/  IADD3.X R61, R22, UR9, RZ, P3, !PT ;  /* 0x00000009163d7c10 */ /* 0x000fe20009ffe4ff */
[C---:B------:R-:W-:Y:S01]  /*28a0*/  IMAD.SHL.U32 R76, R60.reuse, 0x4, RZ ;  /* 0x000000043c4c7824 */ /* 0x040fe200078e00ff */
[----:B------:R-:W-:Y:S02]  /*28b0*/  IADD3 R62, P3, R62, UR26, RZ ;  /* 0x0000001a3e3e7c10 */ /* 0x000fe4000ff7e0ff */
[----:B------:R-:W-:Y:S02]  /*28c0*/  SHF.L.U64.HI R77, R60, 0x2, R61 ;  /* 0x000000023c4d7819 */ /* 0x000fe4000001023d */
[----:B------:R-:W-:Y:S02]  /*28d0*/  IADD3.X R63, R63, UR27, RZ, P3, !PT ;  /* 0x0000001b3f3f7c10 */ /* 0x000fe40009ffe4ff */
        /* <DEDUP_REMOVED lines=45> */
[----:B------:R-:W-:-:S03]  /*2bb0*/  IMAD.WIDE.U32 R62, R34, 0x4, R62 ;  /* 0x00000004223e7825 */ /* 0x000fc600078e003e */
[----:B------:R-:W-:Y:S01]  /*2bc0*/  IADD3.X R77, R223, UR9, RZ, P3, !PT ;  /* 0x00000009df4d7c10 */ /* 0x000fe20009ffe4ff */
[C---:B------:R-:W-:Y:S01]  /*2bd0*/  IMAD.SHL.U32 R229, R226.reuse, 0x4, RZ ;  /* 0x00000004e2e57824 */ /* 0x040fe200078e00ff */
[----:B------:R-:W-:Y:S02]  /*2be0*/  IADD3 R118, P3, R62, R20, RZ ;  /* 0x000000143e767210 */ /* 0x000fe40007f7e0ff */
[----:B------:R-:W-:-:S03]  /*2bf0*/  SHF.L.U64.HI R226, R226, 0x2, R77 ;  /* 0x00000002e2e27819 */ /* 0x000fc6000001024d */
[----:B------:R-:W-:Y:S01]  /*2c00*/  IMAD.X R119, R63, 0x1, R36, P3 ;  /* 0x000000013f777824 */ /* 0x000fe200018e0624 */
[----:B------:R-:W-:-:S04]  /*2c10*/  IADD3 R76, P3, R229, UR22, RZ ;  /* 0x00000016e54c7c10 */ /* 0x000fc8000ff7e0ff */
[----:B------:R-:W-:Y:S02]  /*2c20*/  IADD3.X R77, R226, UR23, RZ, P3, !PT ;  /* 0x00000017e24d7c10 */ /* 0x000fe40009ffe4ff */
[----:B------:R-:W-:Y:S01]  /*2c30*/  IADD3 R62, P3, R229, UR24, RZ ;  /* 0x00000018e53e7c10 */ /* 0x000fe2000ff7e0ff */
[----:B------:R-:W-:Y:S01]  /*2c40*/  USHF.R.U32.HI UR8, URZ, 0x1d, UR7 ;  /* 0x0000001d3f087899 */ /* 0x000fe20008011607 */
[----:B------:R-:W-:Y:S02]  /*2c50*/  IMAD.WIDE R76, R37, 0x4, R76 ;  /* 0x00000004254c7825 */ /* 0x000fe400078e024c */
[----:B------:R-:W-:Y:S01]  /*2c60*/  IADD3.X R63, R226, UR25, RZ, P3, !PT ;  /* 0x00000019e23f7c10 */ /* 0x000fe20009ffe4ff */
[----:B------:R-:W-:Y:S01]  /*2c70*/  ULOP3.LUT UR8, UR8, 0x4, URZ, 0xc0, !UPT ;  /* 0x0000000408087892 */ /* 0x000fe2000f8ec03f */
[----:B------:R-:W-:Y:S01]  /*2c80*/  IADD3 R104, P3, R76, R11, RZ ;  /* 0x0000000b4c687210 */ /* 0x000fe20007f7e0ff */
[----:B------:R-:W-:Y:S02]  /*2c90*/  IMAD.WIDE R62, R6, 0x4, R62 ;  /* 0x00000004063e7825 */ /* 0x000fe400078e023e */
[----:B------:R-:W-:-:S02]  /*2ca0*/  UIADD3 UR8, UP0, UR6, UR8, URZ ;  /* 0x0000000806087290 */ /* 0x000fc4000ff1e03f */
[--C-:B------:R-:W-:Y:S02]  /*2cb0*/  IMAD.X R105, R77, 0x1, R8.reuse, P3 ;  /* 0x000000014d697824 */ /* 0x100fe400018e0608 */
[----:B------:R-:W-:Y:S01]  /*2cc0*/  UIADD3.X UR9, URZ, UR7, URZ, UP0, !UPT ;  /* 0x000000073f097290 */ /* 0x000fe200087fe43f */
[----:B------:R-:W-:Y:S01]  /*2cd0*/  IADD3 R62, P3, R62, R11, RZ ;  /* 0x0000000b3e3e7210 */ /* 0x000fe20007f7e0ff */
[----:B------:R-:W-:Y:S02]  /*2ce0*/  USHF.L.U32 UR29, UR8, 0x2, URZ ;  /* 0x00000002081d7899 */ /* 0x000fe4000800063f */
[----:B------:R-:W-:Y:S02]  /*2cf0*/  USHF.L.U64.HI UR9, UR8, 0x2, UR9 ;  /* 0x0000000208097899 */ /* 0x000fe40008010209 */
[----:B------:R-:W-:Y:S02]  /*2d00*/  IMAD.X R63, R63, 0x1, R8, P3 ;  /* 0x000000013f3f7824 */ /* 0x000fe400018e0608 */
[----:B------:R-:W-:-:S04]  /*2d10*/  IADD3 R106, P3, R30, UR29, RZ ;  /* 0x0000001d1e6a7c10 */ /* 0x000fc8000ff7e0ff */
[----:B------:R-:W-:Y:S01]  /*2d20*/  IADD3.X R77, R19, UR9, RZ, P3, !PT ;  /* 0x00000009134d7c10 */ /* 0x000fe20009ffe4ff */
[C---:B------:R-:W-:Y:S01]  /*2d30*/  IMAD.SHL.U32 R107, R106.reuse, 0x4, RZ ;  /* 0x000000046a6b7824 */ /* 0x040fe200078e00ff */
[----:B------:R-:W-:Y:S02]  /*2d40*/  IADD3 R96, P3, R229, UR28, RZ ;  /* 0x0000001ce5607c10 */ /* 0x000fe4000ff7e0ff */
[----:B------:R-:W-:Y:S02]  /*2d50*/  SHF.L.U64.HI R106, R106, 0x2, R77 ;  /* 0x000000026a6a7819 */ /* 0x000fe4000001024d */
        /* <DEDUP_REMOVED lines=23> */
[----:B------:R-:W-:-:S04]  /*2ed0*/  IADD3.X R212, R16, UR9, RZ, P3, !PT ;  /* 0x0000000910d47c10 */ /* 0x000fc80009ffe4ff */
[C---:B------:R-:W-:Y:S01]  /*2ee0*/  SHF.L.U64.HI R212, R213.reuse, 0x2, R212 ;  /* 0x00000002d5d47819 */ /* 0x040fe200000102d4 */
[----:B------:R-:W-:Y:S01]  /*2ef0*/  IMAD.SHL.U32 R213, R213, 0x4, RZ ;  /* 0x00000004d5d57824 */ /* 0x000fe200078e00ff */
        /* <DEDUP_REMOVED lines=16> */
[----:B------:R-:W-:Y:S02]  /*3000*/  IADD3.X R121, R212, UR25, RZ, P3, !PT ;  /* 0x00000019d4797c10 */ /* 0x000fe40009ffe4ff */
[----:B------:R-:W-:Y:S01]  /*3010*/  IADD3 R136, P3, R136, R20, RZ ;  /* 0x0000001488887210 */ /* 0x000fe20007f7e0ff */
[----:B------:R-:W-:-:S04]  /*3020*/  IMAD.WIDE R120, R6, 0x4, R120 ;  /* 0x0000000406787825 */ /* 0x000fc800078e0278 */
[----:B------:R-:W-:Y:S01]  /*3030*/  IMAD.X R137, R137, 0x1, R36, P3 ;  /* 0x0000000189897824 */ /* 0x000fe200018e0624 */
[----:B------:R-:W-:-:S04]  /*3040*/  IADD3 R235, P3, R18, UR29, RZ ;  /* 0x0000001d12eb7c10 */ /* 0x000fc8000ff7e0ff */
[----:B------:R-:W-:Y:S02]  /*3050*/  IADD3.X R234, R14, UR9, RZ, P3, !PT ;  /* 0x000000090eea7c10 */ /* 0x000fe40009ffe4ff */
[----:B------:R-:W-:Y:S02]  /*3060*/  IADD3 R120, P3, R120, R11, RZ ;  /* 0x0000000b78787210 */ /* 0x000fe40007f7e0ff */
[C---:B------:R-:W-:Y:S01]  /*3070*/  SHF.L.U64.HI R234, R235.reuse, 0x2, R234 ;  /* 0x00000002ebea7819 */ /* 0x040fe200000102ea */
[----:B------:R-:W-:Y:S02]  /*3080*/  IMAD.SHL.U32 R235, R235, 0x4, RZ ;  /* 0x00000004ebeb7824 */ /* 0x000fe400078e00ff */
[----:B------:R-:W-:-:S03]  /*3090*/  IMAD.X R121, R121, 0x1, R8, P3 ;  /* 0x0000000179797824 */ /* 0x000fc600018e0608 */
        /* <DEDUP_REMOVED lines=10> */
[----:B------:R-:W-:-:S04]  /*3140*/  ISETP.GE.AND P3, PT, R225, 0x80, PT ;  /* 0x00000080e100780c */ /* 0x000fc80003f66270 */
[----:B------:R-:W-:Y:S01]  /*3150*/  ISETP.LT.AND P5, PT, R2, 0x80, !P3 ;  /* 0x000000800200780c */ /* 0x000fe20005fa1270 */
[----:B------:R0:W-:Y:S02]  /*3160*/  STL [R1+0x58], R4 ;  /* 0x0000580401007387 */ /* 0x0001e40000100800 */
[----:B0-----:R-:W-:-:S10]  /*3170*/  IMAD.MOV.U32 R4, RZ, RZ, RZ ;  /* 0x000000ffff047224 */ /* 0x001fd400078e00ff */
[----:B------:R0:W2:Y:S04]  /*3180*/  @P5 LDG.E.EL R0, desc[UR10][R198.64] ;  /* 0x0000000ac6005981 */ /* 0x0000a8000c2e1900 */
[----:B------:R1:W3:Y:S01]  /*3190*/  @P2 LDG.E.EL R4, desc[UR10][R82.64] ;  /* 0x0000000a52042981 */ /* 0x0002e2000c2e1900 */
[----:B0-----:R-:W-:-:S04]  /*31a0*/  IADD3 R198, P4, R235, UR26, RZ ;  /* 0x0000001aebc67c10 */ /* 0x001fc8000ff9e0ff */
[----:B------:R-:W-:Y:S02]  /*31b0*/  IADD3.X R199, R234, UR27, RZ, P4, !PT ;  /* 0x0000001beac77c10 */ /* 0x000fe4000a7fe4ff */
[----:B-1----:R-:W-:Y:S01]  /*31c0*/  IADD3 R82, P4, R235, UR24, RZ ;  /* 0x00000018eb527c10 */ /* 0x002fe2000ff9e0ff */
[----:B------:R-:W-:-:S03]  /*31d0*/  IMAD.WIDE.U32 R198, R34, 0x4, R198 ;  /* 0x0000000422c67825 */ /* 0x000fc600078e00c6 */
[----:B------:R-:W-:Y:S02]  /*31e0*/  IADD3.X R83, R234, UR25, RZ, P4, !PT ;  /* 0x00000019ea537c10 */ /* 0x000fe4000a7fe4ff */
[----:B------:R-:W-:Y:S01]  /*31f0*/  IADD3 R198, P4, R198, R20, RZ ;  /* 0x00000014c6c67210 */ /* 0x000fe20007f9e0ff */
[----:B------:R-:W-:-:S04]  /*3200*/  IMAD.WIDE R82, R6, 0x4, R82 ;  /* 0x0000000406527825 */ /* 0x000fc800078e0252 */
[----:B------:R-:W-:Y:S01]  /*3210*/  IMAD.X R199, R199, 0x1, R36, P4 ;  /* 0x00000001c7c77824 */ /* 0x000fe200020e0624 */
[----:B------:R-:W-:-:S05]  /*3220*/  IADD3 R82, P4, R82, R11, RZ ;  /* 0x0000000b52527210 */ /* 0x000fca0007f9e0ff */
[----:B------:R-:W-:Y:S01]  /*3230*/  IMAD.X R83, R83, 0x1, R8, P4 ;  /* 0x0000000153537824 */ /* 0x000fe200020e0608 */
[----:B------:R-:W-:Y:S01]  /*3240*/  ISETP.GT.AND P4, PT, R225, 0xbf, !P1 ;  /* 0x000000bfe100780c */ /* 0x000fe20004f84270 */
[----:B------:R-:W-:Y:S01]  /*3250*/  STL [R1+0x5c], R2 ;  /* 0x00005c0201007387 */ /* 0x000fe20000100800 */
[----:B------:R-:W-:-:S06]  /*3260*/  IMAD.MOV.U32 R230, RZ, RZ, RZ ;  /* 0x000000ffffe67224 */ /* 0x000fcc00078e00ff */
[----:B------:R-:W4:Y:S01]  /*3270*/  @!P1 LDG.E.EL R230, desc[UR10][R88.64] ;  /* 0x0000000a58e69981 */ /* 0x000f22000c2e1900 */
[----:B------:R-:W-:Y:S02]  /*3280*/  IMAD.MOV.U32 R232, RZ, RZ, RZ ;  /* 0x000000ffffe87224 */ /* 0x000fe400078e00ff */
[----:B------:R-:W-:-:S04]  /*3290*/  IMAD.MOV.U32 R228, RZ, RZ, RZ ;  /* 0x000000ffffe47224 */ /* 0x000fc800078e00ff */
[----:B------:R-:W5:Y:S04]  /*32a0*/  @P2 LDG.E.EL R232, desc[UR10][R38.64] ;  /* 0x0000000a26e82981 */ /* 0x000f68000c2e1900 */
[----:B------:R-:W4:Y:S04]  /*32b0*/  @!P1 LDG.E.EL R228, desc[UR10][R98.64] ;  /* 0x0000000a62e49981 */ /* 0x000f28000c2e1900 */
[----:B---3--:R-:W-:Y:S04]  /*32c0*/  STL [R1+0x60], R4 ;  /* 0x0000600401007387 */ /* 0x008fe80000100800 */
[----:B--2---:R0:W-:Y:S02]  /*32d0*/  STL [R1+0x18], R0 ;  /* 0x0000180001007387 */ /* 0x0041e40000100800 */
[----:B0-----:R-:W-:-:S06]  /*32e0*/  IMAD.MOV.U32 R0, RZ, RZ, RZ ;  /* 0x000000ffff007224 */ /* 0x001fcc00078e00ff */
[----:B------:R0:W2:Y:S01]  /*32f0*/  @P4 LDG.E.EL R0, desc[UR10][R206.64] ;  /* 0x0000000ace004981 */ /* 0x0000a2000c2e1900 */
[----:B------:R-:W-:-:S06]  /*3300*/  IMAD.MOV.U32 R4, RZ, RZ, RZ ;  /* 0x000000ffff047224 */ /* 0x000fcc00078e00ff */
[----:B------:R1:W3:Y:S01]  /*3310*/  @P4 LDG.E.EL R4, desc[UR10][R186.64] ;  /* 0x0000000aba044981 */ /* 0x0002e2000c2e1900 */
[----:B0-----:R-:W-:-:S04]  /*3320*/  IADD3 R206, P6, R218, UR29, RZ ;  /* 0x0000001ddace7c10 */ /* 0x001fc8000ffde0ff */
[----:B------:R-:W-:Y:S01]  /*3330*/  IADD3.X R225, R31, UR9, RZ, P6, !PT ;  /* 0x000000091fe17c10 */ /* 0x000fe2000b7fe4ff */
[----:B------:R-:W-:-:S03]  /*3340*/  IMAD.SHL.U32 R207, R206, 0x4, RZ ;  /* 0x00000004cecf7824 */ /* 0x000fc600078e00ff */
[----:B------:R-:W-:Y:S02]  /*3350*/  SHF.L.U64.HI R206, R206, 0x2, R225 ;  /* 0x00000002cece7819 */ /* 0x000fe400000102e1 */
[----:B------:R-:W-:-:S04]  /*3360*/  IADD3 R88, P6, R207, UR28, RZ ;  /* 0x0000001ccf587c10 */ /* 0x000fc8000ffde0ff */
[----:B------:R-:W-:Y:S02]  /*3370*/  IADD3.X R89, R206, UR21, RZ, P6, !PT ;  /* 0x00000015ce597c10 */ /* 0x000fe4000b7fe4ff */
[----:B------:R-:W-:Y:S01]  /*3380*/  IADD3 R38, P6, R207, UR22, RZ ;  /* 0x00000016cf267c10 */ /* 0x000fe2000ffde0ff */
[----:B------:R-:W-:-:S03]  /*3390*/  IMAD.WIDE R88, R32, 0x4, R88 ;  /* 0x0000000420587825 */ /* 0x000fc600078e0258 */
[----:B------:R-:W-:Y:S01]  /*33a0*/  IADD3.X R39, R206, UR23, RZ, P6, !PT ;  /* 0x00000017ce277c10 */ /* 0x000fe2000b7fe4ff */
[----:B----4-:R0:W-:Y:S01]  /*33b0*/  STL [R1+0x64], R230 ;  /* 0x000064e601007387 */ /* 0x0101e20000100800 */
[----:B------:R-:W-:Y:S01]  /*33c0*/  IADD3 R88, P6, R88, R10, RZ ;  /* 0x0000000a58587210 */ /* 0x000fe20007fde0ff */
[----:B------:R-:W-:-:S04]  /*33d0*/  IMAD.WIDE R38, R37, 0x4, R38 ;  /* 0x0000000425267825 */ /* 0x000fc800078e0226 */
[----:B------:R-:W-:Y:S01]  /*33e0*/  IMAD.X R89, R89, 0x1, R9, P6 ;  /* 0x0000000159597824 */ /* 0x000fe200030e0609 */
[----:B------:R-:W-:-:S05]  /*33f0*/  IADD3 R38, P6, R38, R11, RZ ;  /* 0x0000000b26267210 */ /* 0x000fca0007fde0ff */
[----:B------:R-:W-:Y:S01]  /*3400*/  IMAD.X R39, R39, 0x1, R8, P6 ;  /* 0x0000000127277824 */ /* 0x000fe200030e0608 */
[----:B------:R-:W-:Y:S01]  /*3410*/  USHF.R.U32.HI UR8, URZ, 0x1d, UR7 ;  /* 0x0000001d3f087899 */ /* 0x000fe20008011607 */
[----:B-1----:R-:W-:-:S03]  /*3420*/  IMAD.MOV.U32 R186, RZ, RZ, RZ ;  /* 0x000000ffffba7224 */ /* 0x002fc600078e00ff */
[----:B------:R-:W-:-:S03]  /*3430*/  ULOP3.LUT UR8, UR8, 0x4, URZ, 0xc0, !UPT ;  /* 0x0000000408087892 */ /* 0x000fc6000f8ec03f */
[----:B------:R1:W4:Y:S01]  /*3440*/  @P2 LDG.E.EL R186, desc[UR10][R170.64] ;  /* 0x0000000aaaba2981 */ /* 0x000322000c2e1900 */
[----:B------:R-:W-:-:S04]  /*3450*/  UIADD3 UR8, UP0, UR6, UR8, URZ ;  /* 0x0000000806087290 */ /* 0x000fc8000ff1e03f */
[----:B------:R-:W-:Y:S02]  /*3460*/  USHF.L.U32 UR29, UR8, 0x2, URZ ;  /* 0x00000002081d7899 */ /* 0x000fe4000800063f */
[----:B------:R-:W-:Y:S01]  /*3470*/  UIADD3.X UR9, URZ, UR7, URZ, UP0, !UPT ;  /* 0x000000073f097290 */ /* 0x000fe200087fe43f */
[----:B-1----:R-:W-:-:S03]  /*3480*/  CS2R R170, SRZ ;  /* 0x0000000000aa7805 */ /* 0x002fc6000001ff00 */
[----:B------:R-:W-:-:S03]  /*3490*/  USHF.L.U64.HI UR9, UR8, 0x2, UR9 ;  /* 0x0000000208097899 */ /* 0x000fc60008010209 */
[----:B------:R1:W4:Y:S04]  /*34a0*/  @P4 LDG.E.EL R171, desc[UR10][R176.64] ;  /* 0x0000000ab0ab4981 */ /* 0x000328000c2e1900 */
[----:B------:R-:W4:Y:S01]  /*34b0*/  @P5 LDG.E.EL R170, desc[UR10][R166.64] ;  /* 0x0000000aa6aa5981 */ /* 0x000f22000c2e1900 */
[----:B-1----:R-:W-:Y:S02]  /*34c0*/  IMAD.MOV.U32 R176, RZ, RZ, RZ ;  /* 0x000000ffffb07224 */ /* 0x002fe400078e00ff */
[----:B------:R-:W-:-:S04]  /*34d0*/  IMAD.MOV.U32 R227, RZ, RZ, RZ ;  /* 0x000000ffffe37224 */ /* 0x000fc800078e00ff */
[----:B------:R-:W4:Y:S04]  /*34e0*/  @!P1 LDG.E.EL R176, desc[UR10][R168.64] ;  /* 0x0000000aa8b09981 */ /* 0x000f28000c2e1900 */
[----:B------:R-:W4:Y:S01]  /*34f0*/  @P2 LDG.E.EL R227, desc[UR10][R44.64] ;  /* 0x0000000a2ce32981 */ /* 0x000f22000c2e1900 */
[----:B0-----:R-:W-:Y:S01]  /*3500*/  CS2R R230, SRZ ;  /* 0x0000000000e67805 */ /* 0x001fe2000001ff00 */
[----:B------:R-:W-:-:S05]  /*3510*/  IMAD.MOV.U32 R2, RZ, RZ, RZ ;  /* 0x000000ffff027224 */ /* 0x000fca00078e00ff */
[----:B------:R-:W4:Y:S04]  /*3520*/  @!P1 LDG.E.EL R231, desc[UR10][R102.64] ;  /* 0x0000000a66e79981 */ /* 0x000f28000c2e1900 */
[----:B------:R-:W4:Y:S01]  /*3530*/  @P4 LDG.E.EL R2, desc[UR10][R52.64] ;  /* 0x0000000a34024981 */ /* 0x000f22000c2e1900 */
[----:B------:R-:W-:Y:S02]  /*3540*/  CS2R R250, SRZ ;  /* 0x0000000000fa7805 */ /* 0x000fe4000001ff00 */
[----:B------:R-:W-:Y:S02]  /*3550*/  CS2R R248, SRZ ;  /* 0x0000000000f87805 */ /* 0x000fe4000001ff00 */
[----:B------:R-:W-:Y:S02]  /*3560*/  CS2R R246, SRZ ;  /* 0x0000000000f67805 */ /* 0x000fe4000001ff00 */
[----:B------:R-:W-:Y:S01]  /*3570*/  CS2R R244, SRZ ;  /* 0x0000000000f47805 */ /* 0x000fe2000001ff00 */
[----:B--2---:R0:W-:Y:S04]  /*3580*/  STL [R1+0x10], R0 ;  /* 0x0000100001007387 */ /* 0x0041e80000100800 */
[----:B------:R-:W2:Y:S04]  /*3590*/  @!P1 LDG.E.EL R250, desc[UR10][R84.64] ;  /* 0x0000000a54fa9981 */ /* 0x000ea8000c2e1900 */
[----:B------:R-:W2:Y:S01]  /*35a0*/  @!P1 LDG.E.EL R249, desc[UR10][R40.64] ;  /* 0x0000000a28f99981 */ /* 0x000ea2000c2e1900 */
[----:B0-----:R-:W-:-:S03]  /*35b0*/  IMAD.MOV.U32 R0, RZ, RZ, RZ ;  /* 0x000000ffff007224 */ /* 0x001fc600078e00ff */
[----:B------:R-:W2:Y:S04]  /*35c0*/  @P4 LDG.E.EL R251, desc[UR10][R146.64] ;  /* 0x0000000a92fb4981 */ /* 0x000ea8000c2e1900 */
[----:B------:R0:W2:Y:S04]  /*35d0*/  @P5 LDG.E.EL R0, desc[UR10][R138.64] ;  /* 0x0000000a8a005981 */ /* 0x0000a8000c2e1900 */
[----:B------:R-:W2:Y:S04]  /*35e0*/  @P5 LDG.E.EL R247, desc[UR10][R132.64] ;  /* 0x0000000a84f75981 */ /* 0x000ea8000c2e1900 */
[----:B------:R-:W2:Y:S01]  /*35f0*/  @P2 LDG.E.EL R245, desc[UR10][R46.64] ;  /* 0x0000000a2ef52981 */ /* 0x000ea2000c2e1900 */
[----:B0-----:R-:W-:-:S02]  /*3600*/  IADD3 R138, P6, R207, UR24, RZ ;  /* 0x00000018cf8a7c10 */ /* 0x001fc4000ffde0ff */
[----:B------:R-:W-:Y:S02]  /*3610*/  CS2R R242, SRZ ;  /* 0x0000000000f27805 */ /* 0x000fe4000001ff00 */
[----:B------:R-:W-:Y:S02]  /*3620*/  CS2R R240, SRZ ;  /* 0x0000000000f07805 */ /* 0x000fe4000001ff00 */
[----:B------:R-:W-:Y:S02]  /*3630*/  CS2R R238, SRZ ;  /* 0x0000000000ee7805 */ /* 0x000fe4000001ff00 */
[----:B------:R-:W-:Y:S01]  /*3640*/  IADD3.X R139, R206, UR25, RZ, P6, !PT ;  /* 0x00000019ce8b7c10 */ /* 0x000fe2000b7fe4ff */
[----:B------:R-:W-:Y:S01]  /*3650*/  USHF.R.U32.HI UR8, URZ, 0x1d, UR7 ;  /* 0x0000001d3f087899 */ /* 0x000fe20008011607 */
[----:B------:R-:W-:Y:S01]  /*3660*/  IADD3 R98, P6, R207, UR26, RZ ;  /* 0x0000001acf627c10 */ /* 0x000fe2000ffde0ff */
[----:B-----5:R-:W-:Y:S01]  /*3670*/  STL [R1+0x68], R232 ;  /* 0x000068e801007387 */ /* 0x020fe20000100800 */
[----:B------:R-:W-:-:S02]  /*3680*/  IMAD.WIDE R138, R6, 0x4, R138 ;  /* 0x00000004068a7825 */ /* 0x000fc400078e028a */
[----:B------:R-:W-:Y:S02]  /*3690*/  IADD3.X R99, R206, UR27, RZ, P6, !PT ;  /* 0x0000001bce637c10 */ /* 0x000fe4000b7fe4ff */
[----:B------:R-:W-:Y:S01]  /*36a0*/  CS2R R146, SRZ ;  /* 0x0000000000927805 */ /* 0x000fe2000001ff00 */
[----:B------:R-:W2:Y:S01]  /*36b0*/  @!P1 LDG.E.EL R242, desc[UR10][R72.64] ;  /* 0x0000000a48f29981 */ /* 0x000ea2000c2e1900 */
[----:B------:R-:W-:Y:S01]  /*36c0*/  IADD3 R138, P6, R138, R11, RZ ;  /* 0x0000000b8a8a7210 */ /* 0x000fe20007fde0ff */
[----:B------:R-:W-:Y:S02]  /*36d0*/  IMAD.WIDE.U32 R98, R34, 0x4, R98 ;  /* 0x0000000422627825 */ /* 0x000fe400078e0062 */
[----:B---3--:R-:W-:Y:S02]  /*36e0*/  STL [R1+0x6c], R4 ;  /* 0x00006c0401007387 */ /* 0x008fe40000100800 */
[----:B------:R-:W-:Y:S01]  /*36f0*/  IMAD.X R139, R139, 0x1, R8, P6 ;  /* 0x000000018b8b7824 */ /* 0x000fe200030e0608 */
[----:B------:R-:W-:Y:S01]  /*3700*/  IADD3 R98, P6, R98, R20, RZ ;  /* 0x0000001462627210 */ /* 0x000fe20007fde0ff */
[----:B------:R-:W3:Y:S04]  /*3710*/  @P5 LDG.E.EL R146, desc[UR10][R162.64] ;  /* 0x0000000aa2925981 */ /* 0x000ee8000c2e1900 */
[----:B------:R-:W-:Y:S01]  /*3720*/  IMAD.X R99, R99, 0x1, R36, P6 ;  /* 0x0000000163637824 */ /* 0x000fe200030e0624 */
[----:B------:R-:W-:Y:S01]  /*3730*/  IADD3 R177, P6, R27, UR29, RZ ;  /* 0x0000001d1bb17c10 */ /* 0x000fe2000ffde0ff */
[----:B------:R0:W-:Y:S03]  /*3740*/  STL [R1+0x70], R228 ;  /* 0x000070e401007387 */ /* 0x0001e60000100800 */
[----:B------:R-:W-:Y:S01]  /*3750*/  IADD3.X R206, R216, UR9, RZ, P6, !PT ;  /* 0x00000009d8ce7c10 */ /* 0x000fe2000b7fe4ff */
[C---:B------:R-:W-:Y:S01]  /*3760*/  IMAD.SHL.U32 R187, R177.reuse, 0x4, RZ ;  /* 0x00000004b1bb7824 */ /* 0x040fe200078e00ff */
[----:B------:R-:W2:Y:S02]  /*3770*/  @P5 LDG.E.EL R241, desc[UR10][R90.64] ;  /* 0x0000000a5af15981 */ /* 0x000ea4000c2e1900 */
[----:B------:R-:W-:-:S02]  /*3780*/  SHF.L.U64.HI R177, R177, 0x2, R206 ;  /* 0x00000002b1b17819 */ /* 0x000fc400000102ce */
[----:B------:R-:W-:Y:S01]  /*3790*/  IADD3 R166, P6, R187, UR20, RZ ;  /* 0x00000014bba67c10 */ /* 0x000fe2000ffde0ff */
[----:B0-----:R-:W-:Y:S01]  /*37a0*/  IMAD.MOV.U32 R228, RZ, RZ, RZ ;  /* 0x000000ffffe47224 */ /* 0x001fe200078e00ff */
[----:B------:R-:W2:Y:S02]  /*37b0*/  @P4 LDG.E.EL R239, desc[UR10][R74.64] ;  /* 0x0000000a4aef4981 */ /* 0x000ea4000c2e1900 */
[----:B------:R-:W-:Y:S02]  /*37c0*/  IADD3.X R167, R177, UR21, RZ, P6, !PT ;  /* 0x00000015b1a77c10 */ /* 0x000fe4000b7fe4ff */
[----:B------:R-:W2:Y:S04]  /*37d0*/  @!P1 LDG.E.EL R238, desc[UR10][R144.64] ;  /* 0x0000000a90ee9981 */ /* 0x000ea8000c2e1900 */
[----:B------:R0:W5:Y:S01]  /*37e0*/  @P5 LDG.E.EL R228, desc[UR10][R64.64] ;  /* 0x0000000a40e45981 */ /* 0x000162000c2e1900 */
[----:B------:R-:W-:Y:S01]  /*37f0*/  IMAD.WIDE R166, R32, 0x4, R166 ;  /* 0x0000000420a67825 */ /* 0x000fe200078e02a6 */
[----:B------:R-:W-:-:S02]  /*3800*/  ULOP3.LUT UR8, UR8, 0x4, URZ, 0xc0, !UPT ;  /* 0x0000000408087892 */ /* 0x000fc4000f8ec03f */
[----:B------:R-:W2:Y:S01]  /*3810*/  @P2 LDG.E.EL R240, desc[UR10][R158.64] ;  /* 0x0000000a9ef02981 */ /* 0x000ea2000c2e1900 */
[----:B------:R-:W-:Y:S01]  /*3820*/  CS2R R234, SRZ ;  /* 0x0000000000ea7805 */ /* 0x000fe2000001ff00 */
[----:B------:R-:W-:Y:S02]  /*3830*/  IMAD.MOV.U32 R232, RZ, RZ, RZ ;  /* 0x000000ffffe87224 */ /* 0x000fe400078e00ff */
[----:B------:R-:W2:Y:S01]  /*3840*/  @P5 LDG.E.EL R248, desc[UR10][R204.64] ;  /* 0x0000000accf85981 */ /* 0x000ea2000c2e1900 */
[----:B0-----:R-:W-:Y:S01]  /*3850*/  IADD3 R64, P6, R187, UR22, RZ ;  /* 0x00000016bb407c10 */ /* 0x001fe2000ffde0ff */
[----:B------:R-:W-:Y:S01]  /*3860*/  IMAD.MOV.U32 R4, RZ, RZ, RZ ;  /* 0x000000ffff047224 */ /* 0x000fe200078e00ff */
[----:B------:R-:W-:Y:S01]  /*3870*/  CS2R R162, SRZ ;  /* 0x0000000000a27805 */ /* 0x000fe2000001ff00 */
[----:B------:R-:W-:Y:S01]  /*3880*/  UIADD3 UR6, UP0, UR6, UR8, URZ ;  /* 0x0000000806067290 */ /* 0x000fe2000ff1e03f */
[----:B------:R-:W-:Y:S01]  /*3890*/  IADD3.X R65, R177, UR23, RZ, P6, !PT ;  /* 0x00000017b1417c10 */ /* 0x000fe2000b7fe4ff */
[----:B------:R-:W3:Y:S01]  /*38a0*/  @P2 LDG.E.EL R234, desc[UR10][R140.64] ;  /* 0x0000000a8cea2981 */ /* 0x000ee2000c2e1900 */
[----:B------:R-:W-:Y:S01]  /*38b0*/  IADD3 R166, P6, R166, R10, RZ ;  /* 0x0000000aa6a67210 */ /* 0x000fe20007fde0ff */
[----:B------:R-:W-:-:S02]  /*38c0*/  IMAD.WIDE R64, R37, 0x4, R64 ;  /* 0x0000000425407825 */ /* 0x000fc400078e0240 */
[----:B------:R-:W3:Y:S02]  /*38d0*/  @P5 LDG.E.EL R4, desc[UR10][R50.64] ;  /* 0x0000000a32045981 */ /* 0x000ee4000c2e1900 */
[----:B------:R-:W-:Y:S01]  /*38e0*/  IMAD.X R167, R167, 0x1, R9, P6 ;  /* 0x00000001a7a77824 */ /* 0x000fe200030e0609 */
[----:B------:R-:W-:Y:S01]  /*38f0*/  IADD3 R64, P6, R64, R11, RZ ;  /* 0x0000000b40407210 */ /* 0x000fe20007fde0ff */
[----:B------:R-:W3:Y:S04]  /*3900*/  @!P1 LDG.E.EL R163, desc[UR10][R152.64] ;  /* 0x0000000a98a39981 */ /* 0x000ee8000c2e1900 */
[----:B------:R-:W-:Y:S01]  /*3910*/  IMAD.X R65, R65, 0x1, R8, P6 ;  /* 0x0000000141417824 */ /* 0x000fe200030e0608 */
[----:B------:R-:W-:Y:S01]  /*3920*/  IADD3 R168, P6, R187, UR24, RZ ;  /* 0x00000018bba87c10 */ /* 0x000fe2000ffde0ff */
[----:B------:R-:W3:Y:S03]  /*3930*/  @P4 LDG.E.EL R162, desc[UR10][R112.64] ;  /* 0x0000000a70a24981 */ /* 0x000ee6000c2e1900 */
[----:B------:R-:W-:Y:S01]  /*3940*/  IADD3.X R169, R177, UR25, RZ, P6, !PT ;  /* 0x00000019b1a97c10 */ /* 0x000fe2000b7fe4ff */
[----:B------:R-:W3:Y:S01]  /*3950*/  @P5 LDG.E.EL R235, desc[UR10][R94.64] ;  /* 0x0000000a5eeb5981 */ /* 0x000ee2000c2e1900 */
[----:B------:R-:W-:Y:S01]  /*3960*/  IADD3 R44, P6, R187, UR26, RZ ;  /* 0x0000001abb2c7c10 */ /* 0x000fe2000ffde0ff */
[----:B------:R-:W-:-:S03]  /*3970*/  IMAD.WIDE R168, R6, 0x4, R168 ;  /* 0x0000000406a87825 */ /* 0x000fc600078e02a8 */
[----:B------:R-:W-:Y:S01]  /*3980*/  IADD3.X R45, R177, UR27, RZ, P6, !PT ;  /* 0x0000001bb12d7c10 */ /* 0x000fe2000b7fe4ff */
[----:B------:R0:W3:Y:S01]  /*3990*/  @P5 LDG.E.EL R232, desc[UR10][R210.64] ;  /* 0x0000000ad2e85981 */ /* 0x0000e2000c2e1900 */
[----:B------:R-:W-:Y:S01]  /*39a0*/  IADD3 R168, P6, R168, R11, RZ ;  /* 0x0000000ba8a87210 */ /* 0x000fe20007fde0ff */
[----:B------:R-:W-:Y:S01]  /*39b0*/  IMAD.WIDE.U32 R44, R34, 0x4, R44 ;  /* 0x00000004222c7825 */ /* 0x000fe200078e002c */
[----:B------:R-:W-:Y:S01]  /*39c0*/  CS2R R236, SRZ ;  /* 0x0000000000ec7805 */ /* 0x000fe2000001ff00 */
[----:B------:R-:W3:Y:S02]  /*39d0*/  @P4 LDG.E.EL R243, desc[UR10][R188.64] ;  /* 0x0000000abcf34981 */ /* 0x000ee4000c2e1900 */
[----:B------:R-:W-:Y:S01]  /*39e0*/  IMAD.X R169, R169, 0x1, R8, P6 ;  /* 0x00000001a9a97824 */ /* 0x000fe200030e0608 */
[----:B------:R-:W-:Y:S01]  /*39f0*/  IADD3 R44, P6, R44, R20, RZ ;  /* 0x000000142c2c7210 */ /* 0x000fe20007fde0ff */
[----:B------:R-:W-:Y:S01]  /*3a00*/  USHF.L.U32 UR8, UR6, 0x2, URZ ;  /* 0x0000000206087899 */ /* 0x000fe2000800063f */
[----:B------:R-:W-:Y:S01]  /*3a10*/  IMAD.MOV.U32 R225, RZ, RZ, RZ ;  /* 0x000000ffffe17224 */ /* 0x000fe200078e00ff */
[----:B------:R-:W-:Y:S01]  /*3a20*/  UIADD3.X UR7, URZ, UR7, URZ, UP0, !UPT ;  /* 0x000000073f077290 */ /* 0x000fe200087fe43f */
[----:B0-----:R-:W-:Y:S01]  /*3a30*/  CS2R R210, SRZ ;  /* 0x0000000000d27805 */ /* 0x001fe2000001ff00 */
[----:B------:R-:W-:Y:S01]  /*3a40*/  IMAD.X R45, R45, 0x1, R36, P6 ;  /* 0x000000012d2d7824 */ /* 0x000fe200030e0624 */
[----:B------:R-:W-:-:S02]  /*3a50*/  IADD3 R102, P6, R26, UR29, RZ ;  /* 0x0000001d1a667c10 */ /* 0x000fc4000ffde0ff */
[----:B------:R-:W-:Y:S02]  /*3a60*/  CS2R R206, SRZ ;  /* 0x0000000000ce7805 */ /* 0x000fe4000001ff00 */
[----:B------:R-:W-:Y:S01]  /*3a70*/  CS2R R204, SRZ ;  /* 0x0000000000cc7805 */ /* 0x000fe2000001ff00 */
[----:B------:R-:W3:Y:S01]  /*3a80*/  @!P1 LDG.E.EL R237, desc[UR10][R56.64] ;  /* 0x0000000a38ed9981 */ /* 0x000ee2000c2e1900 */
[----:B------:R-:W-:Y:S01]  /*3a90*/  IADD3.X R52, R25, UR9, RZ, P6, !PT ;  /* 0x0000000919347c10 */ /* 0x000fe2000b7fe4ff */
[C---:B------:R-:W-:Y:S01]  /*3aa0*/  IMAD.SHL.U32 R103, R102.reuse, 0x4, RZ ;  /* 0x0000000466677824 */ /* 0x040fe200078e00ff */
[----:B------:R-:W-:Y:S01]  /*3ab0*/  USHF.L.U64.HI UR7, UR6, 0x2, UR7 ;  /* 0x0000000206077899 */ /* 0x000fe20008010207 */
[----:B------:R-:W3:Y:S01]  /*3ac0*/  @P4 LDG.E.EL R211, desc[UR10][R142.64] ;  /* 0x0000000a8ed34981 */ /* 0x000ee2000c2e1900 */
[----:B------:R-:W-:Y:S02]  /*3ad0*/  SHF.L.U64.HI R102, R102, 0x2, R52 ;  /* 0x0000000266667819 */ /* 0x000fe40000010234 */
[----:B------:R-:W-:Y:S01]  /*3ae0*/  IADD3 R50, P6, R103, UR20, RZ ;  /* 0x0000001467327c10 */ /* 0x000fe2000ffde0ff */
[----:B------:R-:W3:Y:S03]  /*3af0*/  @!P1 LDG.E.EL R207, desc[UR10][R68.64] ;  /* 0x0000000a44cf9981 */ /* 0x000ee6000c2e1900 */
[----:B------:R-:W-:Y:S01]  /*3b00*/  IADD3.X R51, R102, UR21, RZ, P6, !PT ;  /* 0x0000001566337c10 */ /* 0x000fe2000b7fe4ff */
[----:B------:R-:W3:Y:S01]  /*3b10*/  @P2 LDG.E.EL R205, desc[UR10][R54.64] ;  /* 0x0000000a36cd2981 */ /* 0x000ee2000c2e1900 */
[----:B------:R-:W-:Y:S01]  /*3b20*/  IADD3 R52, P6, R103, UR22, RZ ;  /* 0x0000001667347c10 */ /* 0x000fe2000ffde0ff */
[----:B------:R-:W-:-:S03]  /*3b30*/  IMAD.WIDE R50, R32, 0x4, R50 ;  /* 0x0000000420327825 */ /* 0x000fc600078e0232 */
[----:B------:R-:W-:Y:S01]  /*3b40*/  IADD3.X R53, R102, UR23, RZ, P6, !PT ;  /* 0x0000001766357c10 */ /* 0x000fe2000b7fe4ff */
[----:B------:R-:W3:Y:S01]  /*3b50*/  @P5 LDG.E.EL R206, desc[UR10][R58.64] ;  /* 0x0000000a3ace5981 */ /* 0x000ee2000c2e1900 */
[----:B------:R-:W-:Y:S01]  /*3b60*/  IADD3 R50, P6, R50, R10, RZ ;  /* 0x0000000a32327210 */ /* 0x000fe20007fde0ff */
[----:B------:R-:W-:Y:S02]  /*3b70*/  IMAD.WIDE R52, R37, 0x4, R52 ;  /* 0x0000000425347825 */ /* 0x000fe400078e0234 */
[----:B------:R0:W3:Y:S02]  /*3b80*/  @!P1 LDG.E.EL R210, desc[UR10][R200.64] ;  /* 0x0000000ac8d29981 */ /* 0x0000e4000c2e1900 */
[----:B------:R-:W-:Y:S01]  /*3b90*/  IMAD.X R51, R51, 0x1, R9, P6 ;  /* 0x0000000133337824 */ /* 0x000fe200030e0609 */
[----:B------:R-:W-:Y:S01]  /*3ba0*/  IADD3 R52, P6, R52, R11, RZ ;  /* 0x0000000b34347210 */ /* 0x000fe20007fde0ff */
[----:B------:R1:W3:Y:S04]  /*3bb0*/  @P2 LDG.E.EL R225, desc[UR10][R196.64] ;  /* 0x0000000ac4e12981 */ /* 0x0002e8000c2e1900 */
[----:B------:R-:W-:Y:S01]  /*3bc0*/  IMAD.X R53, R53, 0x1, R8, P6 ;  /* 0x0000000135357824 */ /* 0x000fe200030e0608 */
[----:B------:R-:W-:Y:S01]  /*3bd0*/  IADD3 R84, P6, R103, UR24, RZ ;  /* 0x0000001867547c10 */ /* 0x000fe2000ffde0ff */
[----:B------:R0:W3:Y:S03]  /*3be0*/  @P4 LDG.E.EL R204, desc[UR10][R190.64] ;  /* 0x0000000abecc4981 */ /* 0x0000e6000c2e1900 */
[----:B------:R-:W-:Y:S01]  /*3bf0*/  IADD3.X R85, R102, UR25, RZ, P6, !PT ;  /* 0x0000001966557c10 */ /* 0x000fe2000b7fe4ff */
[----:B------:R0:W3:Y:S01]  /*3c00*/  @P4 LDG.E.EL R230, desc[UR10][R184.64] ;  /* 0x0000000ab8e64981 */ /* 0x0000e2000c2e1900 */
[----:B------:R-:W-:Y:S01]  /*3c10*/  IADD3 R40, P6, R103, UR26, RZ ;  /* 0x0000001a67287c10 */ /* 0x000fe2000ffde0ff */
[----:B------:R-:W-:-:S03]  /*3c20*/  IMAD.WIDE R84, R6, 0x4, R84 ;  /* 0x0000000406547825 */ /* 0x000fc600078e0254 */
[----:B------:R-:W-:Y:S01]  /*3c30*/  IADD3.X R41, R102, UR27, RZ, P6, !PT ;  /* 0x0000001b66297c10 */ /* 0x000fe2000b7fe4ff */
[----:B------:R0:W3:Y:S01]  /*3c40*/  @P4 LDG.E.EL R244, desc[UR10][R180.64] ;  /* 0x0000000ab4f44981 */ /* 0x0000e2000c2e1900 */
[----:B------:R-:W-:Y:S01]  /*3c50*/  IADD3 R84, P6, R84, R11, RZ ;  /* 0x0000000b54547210 */ /* 0x000fe20007fde0ff */
[----:B------:R-:W-:Y:S02]  /*3c60*/  IMAD.WIDE.U32 R40, R34, 0x4, R40 ;  /* 0x0000000422287825 */ /* 0x000fe400078e0028 */
[----:B------:R-:W3:Y:S02]  /*3c70*/  @P2 LDG.E.EL R147, desc[UR10][R174.64] ;  /* 0x0000000aae932981 */ /* 0x000ee4000c2e1900 */
[----:B------:R-:W-:Y:S01]  /*3c80*/  IMAD.X R85, R85, 0x1, R8, P6 ;  /* 0x0000000155557824 */ /* 0x000fe200030e0608 */
[----:B------:R-:W-:Y:S01]  /*3c90*/  IADD3 R40, P6, R40, R20, RZ ;  /* 0x0000001428287210 */ /* 0x000fe20007fde0ff */
[----:B------:R-:W-:Y:S01]  /*3ca0*/  IMAD.MOV.U32 R252, RZ, RZ, RZ ;  /* 0x000000fffffc7224 */ /* 0x000fe200078e00ff */
[----:B------:R-:W3:Y:S03]  /*3cb0*/  @P2 LDG.E.EL R246, desc[UR10][R172.64] ;  /* 0x0000000aacf62981 */ /* 0x000ee6000c2e1900 */
[----:B------:R-:W-:Y:S01]  /*3cc0*/  IMAD.X R41, R41, 0x1, R36, P6 ;  /* 0x0000000129297824 */ /* 0x000fe200030e0624 */
[----:B------:R-:W-:-:S02]  /*3cd0*/  IADD3 R102, P6, R17, UR29, RZ ;  /* 0x0000001d11667c10 */ /* 0x000fc4000ffde0ff */
[----:B0-----:R-:W-:Y:S02]  /*3ce0*/  CS2R R200, SRZ ;  /* 0x0000000000c87805 */ /* 0x001fe4000001ff00 */
[----:B------:R-:W-:Y:S02]  /*3cf0*/  CS2R R56, SRZ ;  /* 0x0000000000387805 */ /* 0x000fe4000001ff00 */
[----:B-1----:R-:W-:Y:S02]  /*3d00*/  CS2R R196, SRZ ;  /* 0x0000000000c47805 */ /* 0x002fe4000001ff00 */
[----:B------:R-:W-:Y:S01]  /*3d10*/  IADD3.X R103, R13, UR9, RZ, P6, !PT ;  /* 0x000000090d677c10 */ /* 0x000fe2000b7fe4ff */
[C---:B------:R-:W-:Y:S01]  /*3d20*/  IMAD.SHL.U32 R153, R102.reuse, 0x4, RZ ;  /* 0x0000000466997824 */ /* 0x040fe200078e00ff */
[----:B------:R-:W-:Y:S01]  /*3d30*/  CS2R R190, SRZ ;  /* 0x0000000000be7805 */ /* 0x000fe2000001ff00 */
[----:B------:R-:W3:Y:S01]  /*3d40*/  @P4 LDG.E.EL R200, desc[UR10][R42.64] ;  /* 0x0000000a2ac84981 */ /* 0x000ee2000c2e1900 */
[----:B------:R-:W-:-:S02]  /*3d50*/  SHF.L.U64.HI R152, R102, 0x2, R103 ;  /* 0x0000000266987819 */ /* 0x000fc40000010267 */
[----:B------:R-:W-:Y:S01]  /*3d60*/  IADD3 R102, P6, R153, UR20, RZ ;  /* 0x0000001499667c10 */ /* 0x000fe2000ffde0ff */
[----:B------:R-:W3:Y:S03]  /*3d70*/  @P5 LDG.E.EL R56, desc[UR10][R160.64] ;  /* 0x0000000aa0385981 */ /* 0x000ee6000c2e1900 */
[----:B------:R-:W-:Y:S01]  /*3d80*/  IADD3.X R103, R152, UR21, RZ, P6, !PT ;  /* 0x0000001598677c10 */ /* 0x000fe2000b7fe4ff */
[----:B------:R-:W3:Y:S01]  /*3d90*/  @P5 LDG.E.EL R197, desc[UR10][R116.64] ;  /* 0x0000000a74c55981 */ /* 0x000ee2000c2e1900 */
[----:B------:R-:W-:Y:S01]  /*3da0*/  IADD3 R112, P6, R153, UR22, RZ ;  /* 0x0000001699707c10 */ /* 0x000fe2000ffde0ff */
[----:B------:R-:W-:-:S03]  /*3db0*/  IMAD.WIDE R102, R32, 0x4, R102 ;  /* 0x0000000420667825 */ /* 0x000fc600078e0266 */
[----:B------:R-:W-:Y:S01]  /*3dc0*/  IADD3.X R113, R152, UR23, RZ, P6, !PT ;  /* 0x0000001798717c10 */ /* 0x000fe2000b7fe4ff */
[----:B------:R0:W3:Y:S01]  /*3dd0*/  @!P1 LDG.E.EL R201, desc[UR10][R194.64] ;  /* 0x0000000ac2c99981 */ /* 0x0000e2000c2e1900 */
[----:B------:R-:W-:Y:S01]  /*3de0*/  IADD3 R102, P6, R102, R10, RZ ;  /* 0x0000000a66667210 */ /* 0x000fe20007fde0ff */
[----:B------:R-:W-:Y:S02]  /*3df0*/  IMAD.WIDE R112, R37, 0x4, R112 ;  /* 0x0000000425707825 */ /* 0x000fe400078e0270 */
[----:B------:R-:W3:Y:S02]  /*3e00*/  @P2 LDG.E.EL R191, desc[UR10][R126.64] ;  /* 0x0000000a7ebf2981 */ /* 0x000ee4000c2e1900 */
[----:B------:R-:W-:Y:S01]  /*3e10*/  IMAD.X R103, R103, 0x1, R9, P6 ;  /* 0x0000000167677824 */ /* 0x000fe200030e0609 */
[----:B------:R-:W-:Y:S01]  /*3e20*/  IADD3 R112, P6, R112, R11, RZ ;  /* 0x0000000b70707210 */ /* 0x000fe20007fde0ff */
[----:B------:R-:W3:Y:S04]  /*3e30*/  @P4 LDG.E.EL R190, desc[UR10][R96.64] ;  /* 0x0000000a60be4981 */ /* 0x000ee8000c2e1900 */
[----:B------:R-:W-:Y:S01]  /*3e40*/  IMAD.X R113, R113, 0x1, R8, P6 ;  /* 0x0000000171717824 */ /* 0x000fe200030e0608 */
[----:B------:R-:W-:-:S02]  /*3e50*/  IADD3 R132, P6, R153, UR24, RZ ;  /* 0x0000001899847c10 */ /* 0x000fc4000ffde0ff */
[----:B------:R-:W-:Y:S02]  /*3e60*/  CS2R R188, SRZ ;  /* 0x0000000000bc7805 */ /* 0x000fe4000001ff00 */
[----:B------:R-:W-:Y:S02]  /*3e70*/  CS2R R184, SRZ ;  /* 0x0000000000b87805 */ /* 0x000fe4000001ff00 */
[----:B------:R-:W-:Y:S02]  /*3e80*/  CS2R R180, SRZ ;  /* 0x0000000000b47805 */ /* 0x000fe4000001ff00 */
[----:B------:R-:W-:Y:S01]  /*3e90*/  IADD3.X R133, R152, UR25, RZ, P6, !PT ;  /* 0x0000001998857c10 */ /* 0x000fe2000b7fe4ff */
[----:B------:R1:W3:Y:S01]  /*3ea0*/  @P2 LDG.E.EL R252, desc[UR10][R178.64] ;  /* 0x0000000ab2fc2981 */ /* 0x0002e2000c2e1900 */
[----:B------:R-:W-:Y:S01]  /*3eb0*/  IADD3 R46, P6, R153, UR26, RZ ;  /* 0x0000001a992e7c10 */ /* 0x000fe2000ffde0ff */
[----:B------:R-:W-:-:S03]  /*3ec0*/  IMAD.WIDE R132, R6, 0x4, R132 ;  /* 0x0000000406847825 */ /* 0x000fc600078e0284 */
[----:B------:R-:W-:Y:S02]  /*3ed0*/  IADD3.X R47, R152, UR27, RZ, P6, !PT ;  /* 0x0000001b982f7c10 */ /* 0x000fe4000b7fe4ff */
[----:B0-----:R-:W-:Y:S01]  /*3ee0*/  CS2R R194, SRZ ;  /* 0x0000000000c27805 */ /* 0x001fe2000001ff00 */
[----:B------:R-:W3:Y:S01]  /*3ef0*/  @P5 LDG.E.EL R188, desc[UR10][R76.64] ;  /* 0x0000000a4cbc5981 */ /* 0x000ee2000c2e1900 */
[----:B------:R-:W-:Y:S01]  /*3f00*/  IADD3 R132, P6, R132, R11, RZ ;  /* 0x0000000b84847210 */ /* 0x000fe20007fde0ff */
[----:B------:R-:W-:Y:S02]  /*3f10*/  IMAD.WIDE.U32 R46, R34, 0x4, R46 ;  /* 0x00000004222e7825 */ /* 0x000fe400078e002e */
[----:B------:R-:W3:Y:S02]  /*3f20*/  @!P1 LDG.E.EL R189, desc[UR10][R106.64] ;  /* 0x0000000a6abd9981 */ /* 0x000ee4000c2e1900 */
[----:B------:R-:W-:Y:S01]  /*3f30*/  IMAD.X R133, R133, 0x1, R8, P6 ;  /* 0x0000000185857824 */ /* 0x000fe200030e0608 */
[----:B------:R-:W-:Y:S01]  /*3f40*/  IADD3 R46, P6, R46, R20, RZ ;  /* 0x000000142e2e7210 */ /* 0x000fe20007fde0ff */
[----:B------:R-:W3:Y:S04]  /*3f50*/  @P4 LDG.E.EL R195, desc[UR10][R78.64] ;  /* 0x0000000a4ec34981 */ /* 0x000ee8000c2e1900 */
[----:B------:R-:W-:Y:S01]  /*3f60*/  IMAD.X R47, R47, 0x1, R36, P6 ;  /* 0x000000012f2f7824 */ /* 0x000fe200030e0624 */
[----:B------:R-:W-:Y:S01]  /*3f70*/  IADD3 R152, P6, R220, UR29, RZ ;  /* 0x0000001ddc987c10 */ /* 0x000fe2000ffde0ff */
[----:B------:R-:W3:Y:S03]  /*3f80*/  @P4 LDG.E.EL R184, desc[UR10][R120.64] ;  /* 0x0000000a78b84981 */ /* 0x000ee6000c2e1900 */
[----:B------:R-:W-:Y:S01]  /*3f90*/  IADD3.X R72, R219, UR9, RZ, P6, !PT ;  /* 0x00000009db487c10 */ /* 0x000fe2000b7fe4ff */
[C---:B------:R-:W-:Y:S01]  /*3fa0*/  IMAD.SHL.U32 R153, R152.reuse, 0x4, RZ ;  /* 0x0000000498997824 */ /* 0x040fe200078e00ff */
[----:B-1----:R-:W-:Y:S01]  /*3fb0*/  CS2R R178, SRZ ;  /* 0x0000000000b27805 */ /* 0x002fe2000001ff00 */
[----:B------:R-:W3:Y:S01]  /*3fc0*/  @P4 LDG.E.EL R180, desc[UR10][R82.64] ;  /* 0x0000000a52b44981 */ /* 0x000ee2000c2e1900 */
[----:B------:R-:W-:-:S02]  /*3fd0*/  SHF.L.U64.HI R152, R152, 0x2, R72 ;  /* 0x0000000298987819 */ /* 0x000fc40000010248 */
[----:B------:R-:W-:Y:S02]  /*3fe0*/  IADD3 R72, P6, R153, UR28, RZ ;  /* 0x0000001c99487c10 */ /* 0x000fe4000ffde0ff */
[----:B------:R-:W-:Y:S01]  /*3ff0*/  CS2R R174, SRZ ;  /* 0x0000000000ae7805 */ /* 0x000fe2000001ff00 */
[----:B------:R-:W3:Y:S01]  /*4000*/  @P2 LDG.E.EL R178, desc[UR10][R38.64] ;  /* 0x0000000a26b22981 */ /* 0x000ee2000c2e1900 */
[----:B------:R-:W-:Y:S02]  /*4010*/  IADD3.X R73, R152, UR21, RZ, P6, !PT ;  /* 0x0000001598497c10 */ /* 0x000fe4000b7fe4ff */
[----:B------:R-:W-:Y:S01]  /*4020*/  IADD3 R90, P6, R153, UR22, RZ ;  /* 0x00000016995a7c10 */ /* 0x000fe2000ffde0ff */
[----:B------:R-:W3:Y:S01]  /*4030*/  @P5 LDG.E.EL R179, desc[UR10][R88.64] ;  /* 0x0000000a58b35981 */ /* 0x000ee2000c2e1900 */
[----:B------:R-:W-:Y:S02]  /*4040*/  IMAD.WIDE R72, R32, 0x4, R72 ;  /* 0x0000000420487825 */ /* 0x000fe400078e0248 */
[----:B------:R-:W-:Y:S01]  /*4050*/  IADD3.X R91, R152, UR23, RZ, P6, !PT ;  /* 0x00000017985b7c10 */ /* 0x000fe2000b7fe4ff */
[----:B------:R-:W3:Y:S01]  /*4060*/  @!P1 LDG.E.EL R175, desc[UR10][R98.64] ;  /* 0x0000000a62af9981 */ /* 0x000ee2000c2e1900 */
[----:B------:R-:W-:Y:S01]  /*4070*/  IADD3 R74, P6, R72, R10, RZ ;  /* 0x0000000a484a7210 */ /* 0x000fe20007fde0ff */
[----:B------:R-:W-:Y:S01]  /*4080*/  IMAD.WIDE R90, R37, 0x4, R90 ;  /* 0x00000004255a7825 */ /* 0x000fe200078e025a */
[----:B------:R-:W-:Y:S01]  /*4090*/  CS2R R172, SRZ ;  /* 0x0000000000ac7805 */ /* 0x000fe2000001ff00 */
[----:B------:R-:W3:Y:S02]  /*40a0*/  @P5 LDG.E.EL R236, desc[UR10][R192.64] ;  /* 0x0000000ac0ec5981 */ /* 0x000ee4000c2e1900 */
[----:B------:R-:W-:Y:S01]  /*40b0*/  IMAD.X R75, R73, 0x1, R9, P6 ;  /* 0x00000001494b7824 */ /* 0x000fe200030e0609 */
[----:B------:R-:W-:Y:S01]  /*40c0*/  IADD3 R72, P6, R90, R11, RZ ;  /* 0x0000000b5a487210 */ /* 0x000fe20007fde0ff */
[----:B------:R-:W3:Y:S04]  /*40d0*/  @P2 LDG.E.EL R57, desc[UR10][R164.64] ;  /* 0x0000000aa4392981 */ /* 0x000ee8000c2e1900 */
        /* <DEDUP_REMOVED lines=8> */
[----:B------:R-:W3:Y:S01]  /*4160*/  @P5 LDG.E.EL R174, desc[UR10][R166.64] ;  /* 0x0000000aa6ae5981 */ /* 0x000ee2000c2e1900 */
[----:B------:R-:W-:Y:S01]  /*4170*/  IADD3 R144, P6, R144, R11, RZ ;  /* 0x0000000b90907210 */ /* 0x000fe20007fde0ff */
[----:B------:R-:W-:Y:S02]  /*4180*/  IMAD.WIDE.U32 R90, R34, 0x4, R90 ;  /* 0x00000004225a7825 */ /* 0x000fe400078e005a */
[----:B------:R-:W3:Y:S02]  /*4190*/  @P2 LDG.E.EL R196, desc[UR10][R154.64] ;  /* 0x0000000a9ac42981 */ /* 0x000ee4000c2e1900 */
[----:B------:R-:W-:Y:S01]  /*41a0*/  IMAD.X R145, R145, 0x1, R8, P6 ;  /* 0x0000000191917824 */ /* 0x000fe200030e0608 */
[----:B------:R-:W-:Y:S01]  /*41b0*/  IADD3 R90, P6, R90, R20, RZ ;  /* 0x000000145a5a7210 */ /* 0x000fe20007fde0ff */
[----:B------:R-:W-:Y:S01]  /*41c0*/  IMAD.MOV.U32 R152, RZ, RZ, RZ ;  /* 0x000000ffff987224 */ /* 0x000fe200078e00ff */
[----:B------:R-:W3:Y:S03]  /*41d0*/  @!P1 LDG.E.EL R185, desc[UR10][R136.64] ;  /* 0x0000000a88b99981 */ /* 0x000ee6000c2e1900 */
[----:B------:R-:W-:Y:S01]  /*41e0*/  IMAD.X R91, R91, 0x1, R36, P6 ;  /* 0x000000015b5b7824 */ /* 0x000fe200030e0624 */
[----:B------:R-:W-:Y:S01]  /*41f0*/  IADD3 R158, P6, R24, UR8, RZ ;  /* 0x00000008189e7c10 */ /* 0x000fe2000ffde0ff */
[----:B------:R0:W3:Y:S03]  /*4200*/  @P4 LDG.E.EL R152, desc[UR10][R66.64] ;  /* 0x0000000a42984981 */ /* 0x0000e6000c2e1900 */
[----:B------:R-:W-:Y:S01]  /*4210*/  IADD3.X R159, R21, UR7, RZ, P6, !PT ;  /* 0x00000007159f7c10 */ /* 0x000fe2000b7fe4ff */
[----:B------:R-:W-:Y:S01]  /*4220*/  IMAD.SHL.U32 R153, R158, 0x4, RZ ;  /* 0x000000049e997824 */ /* 0x000fe200078e00ff */
[----:B----4-:R-:W-:Y:S01]  /*4230*/  SEL R170, R170, RZ, P5 ;  /* 0x000000ffaaaa7207 */ /* 0x010fe20002800000 */
[----:B------:R-:W-:Y:S01]  /*4240*/  IMAD.MOV.U32 R177, RZ, RZ, RZ ;  /* 0x000000ffffb17224 */ /* 0x000fe200078e00ff */
[----:B------:R-:W-:-:S02]  /*4250*/  SEL R176, R176, RZ, !P1 ;  /* 0x000000ffb0b07207 */ /* 0x000fc40004800000 */
[----:B------:R-:W-:Y:S01]  /*4260*/  LOP3.LUT R3, R3, 0xffffffef, RZ, 0xc0, !PT ;  /* 0xffffffef03037812 */ /* 0x000fe200078ec0ff */
[----:B0-----:R-:W-:Y:S01]  /*4270*/  IMAD.MOV.U32 R66, RZ, RZ, RZ ;  /* 0x000000ffff427224 */ /* 0x001fe200078e00ff */
[----:B------:R-:W-:Y:S02]  /*4280*/  SHF.L.U64.HI R67, R158, 0x2, R159 ;  /* 0x000000029e437819 */ /* 0x000fe4000001029f */
[----:B------:R-:W-:Y:S02]  /*4290*/  CS2R R168, SRZ ;  /* 0x0000000000a87805 */ /* 0x000fe4000001ff00 */
[----:B------:R-:W-:Y:S02]  /*42a0*/  CS2R R164, SRZ ;  /* 0x0000000000a47805 */ /* 0x000fe4000001ff00 */
[----:B------:R-:W-:Y:S02]  /*42b0*/  CS2R R166, SRZ ;  /* 0x0000000000a67805 */ /* 0x000fe4000001ff00 */
[----:B------:R-:W-:Y:S01]  /*42c0*/  CS2R R154, SRZ ;  /* 0x00000000009a7805 */ /* 0x000fe2000001ff00 */
[----:B------:R0:W4:Y:S04]  /*42d0*/  @!P1 LDG.E.EL R66, desc[UR10][R80.64] ;  /* 0x0000000a50429981 */ /* 0x000128000c2e1900 */
[----:B------:R-:W3:Y:S04]  /*42e0*/  @!P1 LDG.E.EL R169, desc[UR10][R44.64] ;  /* 0x0000000a2ca99981 */ /* 0x000ee8000c2e1900 */
[----:B------:R-:W3:Y:S01]  /*42f0*/  @!P1 LDG.E.EL R165, desc[UR10][R40.64] ;  /* 0x0000000a28a59981 */ /* 0x000ee2000c2e1900 */
[----:B0-----:R-:W-:-:S03]  /*4300*/  IADD3 R80, P6, R153, UR20, RZ ;  /* 0x0000001499507c10 */ /* 0x001fc6000ffde0ff */
[----:B------:R-:W3:Y:S01]  /*4310*/  @P5 LDG.E.EL R164, desc[UR10][R102.64] ;  /* 0x0000000a66a45981 */ /* 0x000ee2000c2e1900 */
[----:B------:R-:W-:Y:S02]  /*4320*/  IADD3.X R81, R67, UR21, RZ, P6, !PT ;  /* 0x0000001543517c10 */ /* 0x000fe4000b7fe4ff */
[----:B------:R-:W-:Y:S01]  /*4330*/  IADD3 R140, P6, R153, UR22, RZ ;  /* 0x00000016998c7c10 */ /* 0x000fe2000ffde0ff */
[----:B------:R-:W3:Y:S01]  /*4340*/  @P4 LDG.E.EL R166, desc[UR10][R84.64] ;  /* 0x0000000a54a64981 */ /* 0x000ee2000c2e1900 */
[----:B------:R-:W-:Y:S02]  /*4350*/  IMAD.WIDE R80, R32, 0x4, R80 ;  /* 0x0000000420507825 */ /* 0x000fe400078e0250 */
        /* <DEDUP_REMOVED lines=12> */
[----:B------:R-:W-:Y:S01]  /*4420*/  IMAD.MOV.U32 R192, RZ, RZ, RZ ;  /* 0x000000ffffc07224 */ /* 0x000fe200078e00ff */
[----:B------:R-:W-:Y:S01]  /*4430*/  IADD3 R142, P6, R153, UR26, RZ ;  /* 0x0000001a998e7c10 */ /* 0x000fe2000ffde0ff */
[----:B------:R-:W3:Y:S01]  /*4440*/  @P4 LDG.E.EL R177, desc[UR10][R138.64] ;  /* 0x0000000a8ab14981 */ /* 0x000ee2000c2e1900 */
[----:B------:R-:W-:-:S02]  /*4450*/  IMAD.WIDE R140, R6, 0x4, R140 ;  /* 0x00000004068c7825 */ /* 0x000fc400078e028c */
[----:B------:R-:W-:Y:S01]  /*4460*/  IADD3.X R143, R67, UR27, RZ, P6, !PT ;  /* 0x0000001b438f7c10 */ /* 0x000fe2000b7fe4ff */
[----:B------:R0:W3:Y:S01]  /*4470*/  @P5 LDG.E.EL R192, desc[UR10][R156.64] ;  /* 0x0000000a9cc05981 */ /* 0x0000e2000c2e1900 */
[----:B------:R-:W-:Y:S01]  /*4480*/  IADD3 R140, P6, R140, R11, RZ ;  /* 0x0000000b8c8c7210 */ /* 0x000fe20007fde0ff */
[----:B------:R-:W-:Y:S02]  /*4490*/  IMAD.WIDE.U32 R142, R34, 0x4, R142 ;  /* 0x00000004228e7825 */ /* 0x000fe400078e008e */
[----:B--2---:R1:W-:Y:S02]  /*44a0*/  STL [R1+0xc], R0 ;  /* 0x00000c0001007387 */ /* 0x0043e40000100800 */
[----:B------:R-:W-:Y:S01]  /*44b0*/  IMAD.X R141, R141, 0x1, R8, P6 ;  /* 0x000000018d8d7824 */ /* 0x000fe200030e0608 */
[----:B------:R-:W-:Y:S01]  /*44c0*/  IADD3 R142, P6, R142, R20, RZ ;  /* 0x000000148e8e7210 */ /* 0x000fe20007fde0ff */
[----:B------:R-:W2:Y:S04]  /*44d0*/  @!P1 LDG.E.EL R194, desc[UR10][R202.64] ;  /* 0x0000000acac29981 */ /* 0x000ea8000c2e1900 */
[----:B------:R-:W-:Y:S01]  /*44e0*/  IMAD.X R143, R143, 0x1, R36, P6 ;  /* 0x000000018f8f7824 */ /* 0x000fe200030e0624 */
[----:B------:R-:W-:Y:S01]  /*44f0*/  IADD3 R67, P6, R23, UR8, RZ ;  /* 0x0000000817437c10 */ /* 0x000fe2000ffde0ff */
[----:B------:R-:W2:Y:S03]  /*4500*/  @!P1 LDG.E.EL R181, desc[UR10][R198.64] ;  /* 0x0000000ac6b59981 */ /* 0x000ea6000c2e1900 */
[----:B------:R-:W-:Y:S01]  /*4510*/  IADD3.X R68, R217, UR7, RZ, P6, !PT ;  /* 0x00000007d9447c10 */ /* 0x000fe2000b7fe4ff */
[----:B------:R-:W-:Y:S01]  /*4520*/  IMAD.SHL.U32 R153, R67, 0x4, RZ ;  /* 0x0000000443997824 */ /* 0x000fe200078e00ff */
[----:B0-----:R-:W-:-:S02]  /*4530*/  CS2R R156, SRZ ;  /* 0x00000000009c7805 */ /* 0x001fc4000001ff00 */
[----:B------:R-:W-:Y:S02]  /*4540*/  CS2R R138, SRZ ;  /* 0x00000000008a7805 */ /* 0x000fe4000001ff00 */
[----:B------:R-:W-:Y:S01]  /*4550*/  SHF.L.U64.HI R67, R67, 0x2, R68 ;  /* 0x0000000243437819 */ /* 0x000fe20000010244 */
[----:B------:R-:W2:Y:S01]  /*4560*/  LDL.LU R202, [R1+0x18] ;  /* 0x0000180001ca7983 */ /* 0x000ea20000300800 */
[----:B------:R-:W-:-:S03]  /*4570*/  IADD3 R54, P6, R153, UR20, RZ ;  /* 0x0000001499367c10 */ /* 0x000fc6000ffde0ff */
[----:B------:R-:W2:Y:S01]  /*4580*/  @P2 LDG.E.EL R157, desc[UR10][R112.64] ;  /* 0x0000000a709d2981 */ /* 0x000ea2000c2e1900 */
[----:B------:R-:W-:Y:S02]  /*4590*/  IADD3.X R55, R67, UR21, RZ, P6, !PT ;  /* 0x0000001543377c10 */ /* 0x000fe4000b7fe4ff */
[----:B------:R-:W-:Y:S01]  /*45a0*/  IADD3 R58, P6, R153, UR22, RZ ;  /* 0x00000016993a7c10 */ /* 0x000fe2000ffde0ff */
[----:B------:R-:W2:Y:S01]  /*45b0*/  @P4 LDG.E.EL R156, desc[UR10][R132.64] ;  /* 0x0000000a849c4981 */ /* 0x000ea2000c2e1900 */
[----:B------:R-:W-:Y:S02]  /*45c0*/  IMAD.WIDE R54, R32, 0x4, R54 ;  /* 0x0000000420367825 */ /* 0x000fe400078e0236 */
[----:B------:R-:W-:Y:S01]  /*45d0*/  IADD3.X R59, R67, UR23, RZ, P6, !PT ;  /* 0x00000017433b7c10 */ /* 0x000fe2000b7fe4ff */
[----:B------:R-:W2:Y:S01]  /*45e0*/  LDL.LU R203, [R1+0xc] ;  /* 0x00000c0001cb7983 */ /* 0x000ea20000300800 */
        /* <DEDUP_REMOVED lines=11> */
[----:B------:R-:W-:-:S04]  /*46a0*/  IMAD.WIDE.U32 R42, R34, 0x4, R42 ;  /* 0x00000004222a7825 */ /* 0x000fc800078e002a */
[----:B------:R-:W-:Y:S01]  /*46b0*/  IMAD.X R161, R55, 0x1, R8, P6 ;  /* 0x0000000137a17824 */ /* 0x000fe200030e0608 */
[----:B------:R-:W-:-:S05]  /*46c0*/  IADD3 R116, P6, R42, R20, RZ ;  /* 0x000000142a747210 */ /* 0x000fca0007fde0ff */
[----:B------:R-:W-:Y:S01]  /*46d0*/  IMAD.X R117, R43, 0x1, R36, P6 ;  /* 0x000000012b757824 */ /* 0x000fe200030e0624 */
[----:B------:R-:W-:-:S04]  /*46e0*/  IADD3 R67, P6, R15, UR8, RZ ;  /* 0x000000080f437c10 */ /* 0x000fc8000ffde0ff */
[----:B------:R-:W-:Y:S01]  /*46f0*/  IADD3.X R43, R33, UR7, RZ, P6, !PT ;  /* 0x00000007212b7c10 */ /* 0x000fe2000b7fe4ff */
[----:B------:R-:W-:-:S03]  /*4700*/  IMAD.SHL.U32 R153, R67, 0x4, RZ ;  /* 0x0000000443997824 */ /* 0x000fc600078e00ff */
[----:B------:R-:W-:Y:S02]  /*4710*/  SHF.L.U64.HI R67, R67, 0x2, R43 ;  /* 0x0000000243437819 */ /* 0x000fe4000001022b */
[----:B------:R-:W-:Y:S01]  /*4720*/  IADD3 R58, P6, R153, UR20, RZ ;  /* 0x00000014993a7c10 */ /* 0x000fe2000ffde0ff */
[----:B------:R-:W-:-:S03]  /*4730*/  IMAD.MOV.U32 R42, RZ, RZ, RZ ;  /* 0x000000ffff2a7224 */ /* 0x000fc600078e00ff */
[----:B------:R-:W-:Y:S02]  /*4740*/  IADD3.X R59, R67, UR21, RZ, P6, !PT ;  /* 0x00000015433b7c10 */ /* 0x000fe4000b7fe4ff */
[----:B------:R-:W-:Y:S01]  /*4750*/  IADD3 R78, P6, R153, UR22, RZ ;  /* 0x00000016994e7c10 */ /* 0x000fe2000ffde0ff */
[----:B------:R0:W2:Y:S01]  /*4760*/  @P5 LDG.E.EL R42, desc[UR10][R70.64] ;  /* 0x0000000a462a5981 */ /* 0x0000a2000c2e1900 */
[----:B------:R-:W-:Y:S02]  /*4770*/  IMAD.WIDE R58, R32, 0x4, R58 ;  /* 0x00000004203a7825 */ /* 0x000fe400078e023a */
[----:B------:R-:W-:Y:S02]  /*4780*/  IADD3.X R79, R67, UR23, RZ, P6, !PT ;  /* 0x00000017434f7c10 */ /* 0x000fe4000b7fe4ff */
[----:B------:R-:W-:Y:S01]  /*4790*/  CS2R R54, SRZ ;  /* 0x0000000000367805 */ /* 0x000fe2000001ff00 */
[----:B------:R-:W-:Y:S01]  /*47a0*/  IMAD.WIDE R78, R37, 0x4, R78 ;  /* 0x00000004254e7825 */ /* 0x000fe200078e024e */
[----:B0-----:R-:W-:-:S04]  /*47b0*/  IADD3 R70, P6, R58, R10, RZ ;  /* 0x0000000a3a467210 */ /* 0x001fc80007fde0ff */
[----:B------:R0:W2:Y:S01]  /*47c0*/  @P4 LDG.E.EL R54, desc[UR10][R108.64] ;  /* 0x0000000a6c364981 */ /* 0x0000a2000c2e1900 */
[----:B------:R-:W-:Y:S01]  /*47d0*/  IMAD.X R71, R59, 0x1, R9, P6 ;  /* 0x000000013b477824 */ /* 0x000fe200030e0609 */
[----:B------:R-:W-:Y:S02]  /*47e0*/  IADD3 R78, P6, R78, R11, RZ ;  /* 0x0000000b4e4e7210 */ /* 0x000fe40007fde0ff */
[----:B------:R1:W2:Y:S03]  /*47f0*/  @!P1 LDG.E.EL R55, desc[UR10][R92.64] ;  /* 0x0000000a5c379981 */ /* 0x0002a6000c2e1900 */
[----:B------:R-:W-:Y:S01]  /*4800*/  IMAD.X R79, R79, 0x1, R8, P6 ;  /* 0x000000014f4f7824 */ /* 0x000fe200030e0608 */
[----:B0-----:R-:W-:-:S04]  /*4810*/  IADD3 R108, P6, R153, UR24, RZ ;  /* 0x00000018996c7c10 */ /* 0x001fc8000ffde0ff */
[----:B------:R-:W-:Y:S02]  /*4820*/  IADD3.X R109, R67, UR25, RZ, P6, !PT ;  /* 0x00000019436d7c10 */ /* 0x000fe4000b7fe4ff */
[----:B-1----:R-:W-:Y:S01]  /*4830*/  IADD3 R92, P6, R153, UR26, RZ ;  /* 0x0000001a995c7c10 */ /* 0x002fe2000ffde0ff */
[----:B------:R-:W-:-:S03]  /*4840*/  IMAD.WIDE R108, R6, 0x4, R108 ;  /* 0x00000004066c7825 */ /* 0x000fc600078e026c */
[----:B------:R-:W-:Y:S02]  /*4850*/  IADD3.X R93, R67, UR27, RZ, P6, !PT ;  /* 0x0000001b435d7c10 */ /* 0x000fe4000b7fe4ff */
[----:B------:R-:W-:Y:S01]  /*4860*/  IADD3 R108, P6, R108, R11, RZ ;  /* 0x0000000b6c6c7210 */ /* 0x000fe20007fde0ff */
[----:B------:R-:W-:-:S04]  /*4870*/  IMAD.WIDE.U32 R92, R34, 0x4, R92 ;  /* 0x00000004225c7825 */ /* 0x000fc800078e005c */
[----:B------:R-:W-:Y:S02]  /*4880*/  IMAD.MOV.U32 R67, RZ, RZ, RZ ;  /* 0x000000ffff437224 */ /* 0x000fe400078e00ff */
[----:B------:R-:W-:Y:S02]  /*4890*/  IMAD.MOV.U32 R43, RZ, RZ, RZ ;  /* 0x000000ffff2b7224 */ /* 0x000fe400078e00ff */
[----:B------:R-:W-:Y:S01]  /*48a0*/  IMAD.X R109, R109, 0x1, R8, P6 ;  /* 0x000000016d6d7824 */ /* 0x000fe200030e0608 */
[----:B------:R-:W-:Y:S01]  /*48b0*/  IADD3 R92, P6, R92, R20, RZ ;  /* 0x000000145c5c7210 */ /* 0x000fe20007fde0ff */
[----:B------:R0:W2:Y:S04]  /*48c0*/  @P4 LDG.E.EL R67, desc[UR10][R48.64] ;  /* 0x0000000a30434981 */ /* 0x0000a8000c2e1900 */
[----:B------:R1:W2:Y:S01]  /*48d0*/  @P2 LDG.E.EL R43, desc[UR10][R114.64] ;  /* 0x0000000a722b2981 */ /* 0x0002a2000c2e1900 */
[----:B------:R-:W-:Y:S01]  /*48e0*/  IMAD.X R93, R93, 0x1, R36, P6 ;  /* 0x000000015d5d7824 */ /* 0x000fe200030e0624 */
[----:B0-----:R-:W-:-:S02]  /*48f0*/  CS2R R48, SRZ ;  /* 0x0000000000307805 */ /* 0x001fc4000001ff00 */
[----:B-1----:R-:W-:-:S04]  /*4900*/  IADD3 R114, P6, R222, UR8, RZ ;  /* 0x00000008de727c10 */ /* 0x002fc8000ffde0ff */
[----:B------:R0:W2:Y:S01]  /*4910*/  @!P1 LDG.E.EL R48, desc[UR10][R130.64] ;  /* 0x0000000a82309981 */ /* 0x0000a2000c2e1900 */
[----:B------:R-:W-:-:S03]  /*4920*/  IADD3.X R115, R221, UR7, RZ, P6, !PT ;  /* 0x00000007dd737c10 */ /* 0x000fc6000b7fe4ff */
[----:B------:R1:W2:Y:S01]  /*4930*/  @P5 LDG.E.EL R49, desc[UR10][R122.64] ;  /* 0x0000000a7a315981 */ /* 0x0002a2000c2e1900 */
[C---:B0-----:R-:W-:Y:S01]  /*4940*/  IMAD.SHL.U32 R131, R114.reuse, 0x4, RZ ;  /* 0x0000000472837824 */ /* 0x041fe200078e00ff */
[----:B------:R-:W-:Y:S02]  /*4950*/  SHF.L.U64.HI R130, R114, 0x2, R115 ;  /* 0x0000000272827819 */ /* 0x000fe40000010273 */
[----:B------:R-:W-:Y:S02]  /*4960*/  CS2R R114, SRZ ;  /* 0x0000000000727805 */ /* 0x000fe4000001ff00 */
[----:B-1----:R-:W-:-:S04]  /*4970*/  IADD3 R122, P6, R131, UR28, RZ ;  /* 0x0000001c837a7c10 */ /* 0x002fc8000ffde0ff */
[----:B------:R0:W2:Y:S01]  /*4980*/  @P4 LDG.E.EL R115, desc[UR10][R60.64] ;  /* 0x0000000a3c734981 */ /* 0x0000a2000c2e1900 */
[----:B------:R-:W-:Y:S02]  /*4990*/  IADD3.X R123, R130, UR21, RZ, P6, !PT ;  /* 0x00000015827b7c10 */ /* 0x000fe4000b7fe4ff */
[----:B------:R-:W-:Y:S01]  /*49a0*/  CS2R R58, SRZ ;  /* 0x00000000003a7805 */ /* 0x000fe2000001ff00 */
[----:B------:R-:W2:Y:S01]  /*49b0*/  @P2 LDG.E.EL R114, desc[UR10][R124.64] ;  /* 0x0000000a7c722981 */ /* 0x000ea2000c2e1900 */
[----:B------:R-:W-:-:S04]  /*49c0*/  IMAD.WIDE R122, R32, 0x4, R122 ;  /* 0x00000004207a7825 */ /* 0x000fc800078e027a */
[----:B------:R1:W2:Y:S01]  /*49d0*/  @P2 LDG.E.EL R59, desc[UR10][R150.64] ;  /* 0x0000000a963b2981 */ /* 0x0002a2000c2e1900 */
[----:B0-----:R-:W-:-:S03]  /*49e0*/  IADD3 R60, P6, R131, UR22, RZ ;  /* 0x00000016833c7c10 */ /* 0x001fc6000ffde0ff */
[----:B------:R-:W2:Y:S01]  /*49f0*/  @P5 LDG.E.EL R58, desc[UR10][R134.64] ;  /* 0x0000000a863a5981 */ /* 0x000ea2000c2e1900 */
[----:B------:R-:W-:Y:S02]  /*4a00*/  IADD3.X R61, R130, UR23, RZ, P6, !PT ;  /* 0x00000017823d7c10 */ /* 0x000fe4000b7fe4ff */
[----:B------:R-:W-:Y:S01]  /*4a10*/  IADD3 R122, P6, R122, R10, RZ ;  /* 0x0000000a7a7a7210 */ /* 0x000fe20007fde0ff */
[----:B------:R-:W-:Y:S01]  /*4a20*/  IMAD.WIDE R60, R37, 0x4, R60 ;  /* 0x00000004253c7825 */ /* 0x000fe200078e023c */
[----:B-1----:R-:W-:-:S03]  /*4a30*/  CS2R R150, SRZ ;  /* 0x0000000000967805 */ /* 0x002fc6000001ff00 */
[----:B------:R-:W-:Y:S01]  /*4a40*/  IMAD.X R123, R123, 0x1, R9, P6 ;  /* 0x000000017b7b7824 */ /* 0x000fe200030e0609 */
[----:B------:R-:W-:Y:S02]  /*4a50*/  IADD3 R124, P6, R60, R11, RZ ;  /* 0x0000000b3c7c7210 */ /* 0x000fe40007fde0ff */
[----:B------:R0:W2:Y:S03]  /*4a60*/  @!P1 LDG.E.EL R150, desc[UR10][R110.64] ;  /* 0x0000000a6e969981 */ /* 0x0000a6000c2e1900 */
[----:B------:R-:W-:Y:S01]  /*4a70*/  IMAD.X R125, R61, 0x1, R8, P6 ;  /* 0x000000013d7d7824 */ /* 0x000fe200030e0608 */
[----:B------:R-:W-:Y:S01]  /*4a80*/  UIMAD.WIDE.U32 UR6, UR5, 0x8, UR16 ;  /* 0x00000008050678a5 */ /* 0x000fe2000f8e0010 */
[----:B------:R-:W2:Y:S01]  /*4a90*/  @P5 LDG.E.EL R151, desc[UR10][R148.64] ;  /* 0x0000000a94975981 */ /* 0x000ea2000c2e1900 */
[----:B0-----:R-:W-:-:S04]  /*4aa0*/  IADD3 R110, P6, R131, UR24, RZ ;  /* 0x00000018836e7c10 */ /* 0x001fc8000ffde0ff */
        /* <DEDUP_REMOVED lines=9> */
[----:B------:R-:W-:-:S06]  /*4b40*/  CS2R R60, SRZ ;  /* 0x00000000003c7805 */ /* 0x000fcc000001ff00 */
[----:B------:R0:W2:Y:S01]  /*4b50*/  @P4 LDG.E.EL R61, desc[UR10][R86.64] ;  /* 0x0000000a563d4981 */ /* 0x0000a2000c2e1900 */
[----:B------:R-:W-:-:S03]  /*4b60*/  IADD3 R110, P6, R229, UR26, RZ ;  /* 0x0000001ae56e7c10 */ /* 0x000fc6000ffde0ff */
[----:B------:R1:W2:Y:S01]  /*4b70*/  @P2 LDG.E.EL R60, desc[UR10][R100.64] ;  /* 0x0000000a643c2981 */ /* 0x0002a2000c2e1900 */
[----:B0-----:R-:W-:Y:S02]  /*4b80*/  IMAD.U32 R86, RZ, RZ, UR6 ;  /* 0x00000006ff567e24 */ /* 0x001fe4000f8e00ff */
[----:B------:R-:W-:-:S06]  /*4b90*/  IMAD.U32 R87, RZ, RZ, UR7 ;  /* 0x00000007ff577e24 */ /* 0x000fcc000f8e00ff */
[----:B------:R-:W2:Y:S01]  /*4ba0*/  LDG.E.EL.64 R86, desc[UR10][R86.64] ;  /* 0x0000000a56567981 */ /* 0x000ea2000c2e1b00 */
[----:B------:R-:W-:-:S03]  /*4bb0*/  IADD3.X R111, R226, UR27, RZ, P6, !PT ;  /* 0x0000001be26f7c10 */ /* 0x000fc6000b7fe4ff */
[----:B------:R-:W-:-:S04]  /*4bc0*/  IMAD.WIDE.U32 R110, R34, 0x4, R110 ;  /* 0x00000004226e7825 */ /* 0x000fc800078e006e */
[----:B------:R-:W-:-:S06]  /*4bd0*/  IMAD.MOV.U32 R148, RZ, RZ, RZ ;  /* 0x000000ffff947224 */ /* 0x000fcc00078e00ff */
[----:B------:R-:W3:Y:S01]  /*4be0*/  @P5 LDG.E.EL R148, desc[UR10][R128.64] ;  /* 0x0000000a80945981 */ /* 0x000ee2000c2e1900 */
[----:B--2---:R-:W-:Y:S02]  /*4bf0*/  R2UR UR7, R87 ;  /* 0x00000000570772ca */ /* 0x004fe400000e0000 */
[----:B------:R-:W-:-:S11]  /*4c00*/  R2UR UR6, R86 ;  /* 0x00000000560672ca */ /* 0x000fd600000e0000 */
[----:B------:R-:W-:-:S04]  /*4c10*/  USHF.R.U32.HI UR8, URZ, 0x1d, UR7 ;  /* 0x0000001d3f087899 */ /* 0x000fc80008011607 */
[----:B------:R-:W-:-:S04]  /*4c20*/  ULOP3.LUT UR8, UR8, 0x4, URZ, 0xc0, !UPT ;  /* 0x0000000408087892 */ /* 0x000fc8000f8ec03f */
[----:B------:R-:W-:-:S04]  /*4c30*/  UIADD3 UR8, UP0, UR6, UR8, URZ ;  /* 0x0000000806087290 */ /* 0x000fc8000ff1e03f */
[----:B------:R-:W-:Y:S02]  /*4c40*/  USHF.L.U32 UR29, UR8, 0x2, URZ ;  /* 0x00000002081d7899 */ /* 0x000fe4000800063f */
[----:B------:R-:W-:-:S04]  /*4c50*/  UIADD3.X UR9, URZ, UR7, URZ, UP0, !UPT ;  /* 0x000000073f097290 */ /* 0x000fc800087fe43f */
[----:B------:R-:W-:Y:S01]  /*4c60*/  USHF.L.U64.HI UR9, UR8, 0x2, UR9 ;  /* 0x0000000208097899 */ /* 0x000fe20008010209 */
[----:B------:R-:W-:-:S05]  /*4c70*/  IADD3 R149, P6, R7, UR29, RZ ;  /* 0x0000001d07957c10 */ /* 0x000fca000ffde0ff */
[----:B-1----:R-:W-:Y:S01]  /*4c80*/  IADD3.X R100, R29, UR9, RZ, P6, !PT ;  /* 0x000000091d647c10 */ /* 0x002fe2000b7fe4ff */
[----:B------:R-:W-:-:S03]  /*4c90*/  IMAD.SHL.U32 R153, R149, 0x4, RZ ;  /* 0x0000000495997824 */ /* 0x000fc600078e00ff */
[----:B------:R-:W-:Y:S02]  /*4ca0*/  SHF.L.U64.HI R149, R149, 0x2, R100 ;  /* 0x0000000295957819 */ /* 0x000fe40000010264 */
[----:B------:R-:W-:Y:S02]  /*4cb0*/  IADD3 R100, P6, R153, UR28, RZ ;  /* 0x0000001c99647c10 */ /* 0x000fe4000ffde0ff */
[----:B------:R-:W-:Y:S02]  /*4cc0*/  CS2R R86, SRZ ;  /* 0x0000000000567805 */ /* 0x000fe4000001ff00 */
[----:B------:R-:W-:Y:S02]  /*4cd0*/  IADD3.X R101, R149, UR21, RZ, P6, !PT ;  /* 0x0000001595657c10 */ /* 0x000fe4000b7fe4ff */
[----:B------:R-:W-:Y:S02]  /*4ce0*/  IADD3 R110, P6, R110, R20, RZ ;  /* 0x000000146e6e7210 */ /* 0x000fe40007fde0ff */
[----:B------:R0:W2:Y:S01]  /*4cf0*/  @P2 LDG.E.EL R87, desc[UR10][R104.64] ;  /* 0x0000000a68572981 */ /* 0x0000a2000c2e1900 */
[----:B------:R-:W-:-:S03]  /*4d00*/  IMAD.WIDE R100, R32, 0x4, R100 ;  /* 0x0000000420647825 */ /* 0x000fc600078e0264 */
[----:B------:R-:W2:Y:S01]  /*4d10*/  @!P1 LDG.E.EL R86, desc[UR10][R118.64] ;  /* 0x0000000a76569981 */ /* 0x000ea2000c2e1900 */
[----:B------:R-:W-:Y:S01]  /*4d20*/  IMAD.X R111, R111, 0x1, R36, P6 ;  /* 0x000000016f6f7824 */ /* 0x000fe200030e0624 */
[----:B0-----:R-:W-:Y:S01]  /*4d30*/  IADD3 R104, P6, R100, R10, RZ ;  /* 0x0000000a64687210 */ /* 0x001fe20007fde0ff */
[----:B------:R-:W-:-:S04]  /*4d40*/  IMAD.MOV.U32 R100, RZ, RZ, RZ ;  /* 0x000000ffff647224 */ /* 0x000fc800078e00ff */
[----:B------:R-:W-:Y:S02]  /*4d50*/  IMAD.X R105, R101, 0x1, R9, P6 ;  /* 0x0000000165697824 */ /* 0x000fe400030e0609 */
[----:B------:R0:W2:Y:S02]  /*4d60*/  @P4 LDG.E.EL R100, desc[UR10][R62.64] ;  /* 0x0000000a3e644981 */ /* 0x0000a4000c2e1900 */
[----:B0-----:R-:W-:-:S04]  /*4d70*/  IADD3 R62, P6, R153, UR22, RZ ;  /* 0x00000016993e7c10 */ /* 0x001fc8000ffde0ff */
        /* <DEDUP_REMOVED lines=81> */
[----:B------:R-:W-:Y:S01]  /*5290*/  IMAD.X R103, R41, 0x1, R8, P6 ;  /* 0x0000000129677824 */ /* 0x000fe200030e0608 */
[----:B------:R-:W-:Y:S01]  /*52a0*/  IADD3 R84, P6, R44, R10, RZ ;  /* 0x0000000a2c547210 */ /* 0x000fe20007fde0ff */
[----:B------:R-:W-:Y:S02]  /*52b0*/  USHF.L.U32 UR29, UR8, 0x2, URZ ;  /* 0x00000002081d7899 */ /* 0x000fe4000800063f */
[----:B------:R-:W-:Y:S02]  /*52c0*/  UIADD3.X UR9, URZ, UR7, URZ, UP0, !UPT ;  /* 0x000000073f097290 */ /* 0x000fe400087fe43f */
[----:B------:R-:W-:Y:S02]  /*52d0*/  IMAD.X R85, R45, 0x1, R9, P6 ;  /* 0x000000012d557824 */ /* 0x000fe400030e0609 */
[----:B------:R-:W-:Y:S01]  /*52e0*/  USHF.L.U64.HI UR9, UR8, 0x2, UR9 ;  /* 0x0000000208097899 */ /* 0x000fe20008010209 */
[----:B------:R-:W-:-:S05]  /*52f0*/  IADD3 R50, P6, R30, UR29, RZ ;  /* 0x0000001d1e327c10 */ /* 0x000fca000ffde0ff */
[----:B------:R-:W-:Y:S01]  /*5300*/  IMAD.SHL.U32 R51, R50, 0x4, RZ ;  /* 0x0000000432337824 */ /* 0x000fe200078e00ff */
[----:B------:R-:W-:-:S04]  /*5310*/  IADD3.X R39, R19, UR9, RZ, P6, !PT ;  /* 0x0000000913277c10 */ /* 0x000fc8000b7fe4ff */
[----:B------:R-:W-:Y:S02]  /*5320*/  SHF.L.U64.HI R50, R50, 0x2, R39 ;  /* 0x0000000232327819 */ /* 0x000fe40000010227 */
[----:B------:R-:W-:Y:S01]  /*5330*/  IADD3 R40, P6, R51, UR28, RZ ;  /* 0x0000001c33287c10 */ /* 0x000fe2000ffde0ff */
[----:B------:R-:W-:-:S03]  /*5340*/  IMAD.MOV.U32 R39, RZ, RZ, RZ ;  /* 0x000000ffff277224 */ /* 0x000fc600078e00ff */
[----:B------:R-:W-:Y:S02]  /*5350*/  IADD3.X R41, R50, UR21, RZ, P6, !PT ;  /* 0x0000001532297c10 */ /* 0x000fe4000b7fe4ff */
[----:B------:R-:W-:Y:S01]  /*5360*/  IADD3 R44, P6, R51, UR22, RZ ;  /* 0x00000016332c7c10 */ /* 0x000fe2000ffde0ff */
[----:B------:R0:W2:Y:S01]  /*5370*/  @!P1 LDG.E.EL R39, desc[UR10][R90.64] ;  /* 0x0000000a5a279981 */ /* 0x0000a2000c2e1900 */
[----:B------:R-:W-:Y:S02]  /*5380*/  IMAD.WIDE R40, R32, 0x4, R40 ;  /* 0x0000000420287825 */ /* 0x000fe400078e0228 */
[----:B------:R-:W-:-:S03]  /*5390*/  IADD3.X R45, R50, UR23, RZ, P6, !PT ;  /* 0x00000017322d7c10 */ /* 0x000fc6000b7fe4ff */
[----:B------:R-:W-:Y:S01]  /*53a0*/  IMAD.WIDE R44, R37, 0x4, R44 ;  /* 0x00000004252c7825 */ /* 0x000fe200078e022c */
[----:B0-----:R-:W-:-:S05]  /*53b0*/  IADD3 R90, P6, R40, R10, RZ ;  /* 0x0000000a285a7210 */ /* 0x001fca0007fde0ff */
[----:B------:R-:W-:Y:S01]  /*53c0*/  IMAD.X R91, R41, 0x1, R9, P6 ;  /* 0x00000001295b7824 */ /* 0x000fe200030e0609 */
[----:B------:R-:W-:-:S05]  /*53d0*/  IADD3 R74, P6, R44, R11, RZ ;  /* 0x0000000b2c4a7210 */ /* 0x000fca0007fde0ff */
[----:B------:R-:W-:Y:S01]  /*53e0*/  IMAD.X R75, R45, 0x1, R8, P6 ;  /* 0x000000012d4b7824 */ /* 0x000fe200030e0608 */
[----:B------:R-:W-:Y:S02]  /*53f0*/  IADD3 R46, P6, R51, UR24, RZ ;  /* 0x00000018332e7c10 */ /* 0x000fe4000ffde0ff */
[----:B------:R-:W-:Y:S02]  /*5400*/  CS2R R40, SRZ ;  /* 0x0000000000287805 */ /* 0x000fe4000001ff00 */
[----:B------:R-:W-:Y:S02]  /*5410*/  IADD3.X R47, R50, UR25, RZ, P6, !PT ;  /* 0x00000019322f7c10 */ /* 0x000fe4000b7fe4ff */
[----:B------:R-:W-:Y:S02]  /*5420*/  IADD3 R44, P6, R51, UR26, RZ ;  /* 0x0000001a332c7c10 */ /* 0x000fe4000ffde0ff */
[----:B------:R0:W2:Y:S01]  /*5430*/  @P5 LDG.E.EL R40, desc[UR10][R94.64] ;  /* 0x0000000a5e285981 */ /* 0x0000a2000c2e1900 */
[----:B------:R-:W-:Y:S01]  /*5440*/  IMAD.WIDE R46, R6, 0x4, R46 ;  /* 0x00000004062e7825 */ /* 0x000fe200078e022e */
[----:B------:R-:W-:-:S02]  /*5450*/  IADD3.X R45, R50, UR27, RZ, P6, !PT ;  /* 0x0000001b322d7c10 */ /* 0x000fc4000b7fe4ff */
[----:B------:R1:W2:Y:S01]  /*5460*/  @P2 LDG.E.EL R41, desc[UR10][R80.64] ;  /* 0x0000000a50292981 */ /* 0x0002a2000c2e1900 */
[----:B------:R-:W-:Y:S01]  /*5470*/  IMAD.WIDE.U32 R44, R34, 0x4, R44 ;  /* 0x00000004222c7825 */ /* 0x000fe200078e002c */
[----:B0-----:R-:W-:-:S03]  /*5480*/  IADD3 R94, P6, R46, R11, RZ ;  /* 0x0000000b2e5e7210 */ /* 0x001fc60007fde0ff */
[----:B------:R-:W-:Y:S02]  /*5490*/  IMAD.MOV.U32 R153, RZ, RZ, RZ ;  /* 0x000000ffff997224 */ /* 0x000fe400078e00ff */
[----:B------:R-:W-:Y:S01]  /*54a0*/  IMAD.X R95, R47, 0x1, R8, P6 ;  /* 0x000000012f5f7824 */ /* 0x000fe200030e0608 */
[----:B-1----:R-:W-:-:S03]  /*54b0*/  IADD3 R80, P6, R44, R20, RZ ;  /* 0x000000142c507210 */ /* 0x002fc60007fde0ff */
[----:B------:R0:W2:Y:S02]  /*54c0*/  @P2 LDG.E.EL R153, desc[UR10][R72.64] ;  /* 0x0000000a48992981 */ /* 0x0000a4000c2e1900 */
[----:B------:R-:W-:Y:S01]  /*54d0*/  IMAD.X R81, R45, 0x1, R36, P6 ;  /* 0x000000012d517824 */ /* 0x000fe200030e0624 */
[----:B0-----:R-:W-:-:S04]  /*54e0*/  IADD3 R72, P6, R5, UR29, RZ ;  /* 0x0000001d05487c10 */ /* 0x001fc8000ffde0ff */
[----:B------:R-:W-:Y:S01]  /*54f0*/  IADD3.X R50, R16, UR9, RZ, P6, !PT ;  /* 0x0000000910327c10 */ /* 0x000fe2000b7fe4ff */
[C---:B------:R-:W-:Y:S01]  /*5500*/  IMAD.SHL.U32 R73, R72.reuse, 0x4, RZ ;  /* 0x0000000448497824 */ /* 0x040fe200078e00ff */
[----:B------:R-:W-:Y:S02]  /*5510*/  CS2R R46, SRZ ;  /* 0x00000000002e7805 */ /* 0x000fe4000001ff00 */
[----:B------:R-:W-:Y:S02]  /*5520*/  SHF.L.U64.HI R72, R72, 0x2, R50 ;  /* 0x0000000248487819 */ /* 0x000fe40000010232 */
[----:B------:R-:W-:Y:S02]  /*5530*/  IADD3 R52, P6, R73, UR28, RZ ;  /* 0x0000001c49347c10 */ /* 0x000fe4000ffde0ff */
[----:B------:R0:W2:Y:S02]  /*5540*/  @P2 LDG.E.EL R47, desc[UR10][R68.64] ;  /* 0x0000000a442f2981 */ /* 0x0000a4000c2e1900 */
[----:B------:R-:W-:Y:S01]  /*5550*/  IADD3.X R53, R72, UR21, RZ, P6, !PT ;  /* 0x0000001548357c10 */ /* 0x000fe2000b7fe4ff */
[----:B------:R-:W-:Y:S01]  /*5560*/  USHF.R.U32.HI UR8, URZ, 0x1d, UR7 ;  /* 0x0000001d3f087899 */ /* 0x000fe20008011607 */
[----:B------:R3:W2:Y:S01]  /*5570*/  @P5 LDG.E.EL R46, desc[UR10][R158.64] ;  /* 0x0000000a9e2e5981 */ /* 0x0006a2000c2e1900 */
[----:B------:R-:W-:Y:S01]  /*5580*/  IMAD.WIDE R52, R32, 0x4, R52 ;  /* 0x0000000420347825 */ /* 0x000fe200078e0234 */
[----:B0-----:R-:W-:-:S02]  /*5590*/  IADD3 R68, P6, R73, UR22, RZ ;  /* 0x0000001649447c10 */ /* 0x001fc4000ffde0ff */
[----:B------:R-:W-:Y:S02]  /*55a0*/  CS2R R50, SRZ ;  /* 0x0000000000327805 */ /* 0x000fe4000001ff00 */
[----:B------:R-:W-:Y:S02]  /*55b0*/  IADD3.X R69, R72, UR23, RZ, P6, !PT ;  /* 0x0000001748457c10 */ /* 0x000fe4000b7fe4ff */
[----:B------:R-:W-:Y:S02]  /*55c0*/  IADD3 R112, P6, R52, R10, RZ ;  /* 0x0000000a34707210 */ /* 0x000fe40007fde0ff */
[----:B------:R0:W2:Y:S01]  /*55d0*/  @!P1 LDG.E.EL R51, desc[UR10][R116.64] ;  /* 0x0000000a74339981 */ /* 0x0000a2000c2e1900 */
[----:B------:R-:W-:Y:S01]  /*55e0*/  IMAD.WIDE R68, R37, 0x4, R68 ;  /* 0x0000000425447825 */ /* 0x000fe200078e0244 */
[----:B------:R-:W-:Y:S01]  /*55f0*/  ULOP3.LUT UR8, UR8, 0x4, URZ, 0xc0, !UPT ;  /* 0x0000000408087892 */ /* 0x000fe2000f8ec03f */
[----:B---3--:R-:W-:Y:S02]  /*5600*/  SEL R158, R147, RZ, P2 ;  /* 0x000000ff939e7207 */ /* 0x008fe40001000000 */
[----:B------:R-:W-:Y:S01]  /*5610*/  SEL R57, R57, RZ, P2 ;  /* 0x000000ff39397207 */ /* 0x000fe20001000000 */
[----:B------:R-:W-:Y:S01]  /*5620*/  IMAD.X R113, R53, 0x1, R9, P6 ;  /* 0x0000000135717824 */ /* 0x000fe200030e0609 */
[----:B------:R-:W-:-:S02]  /*5630*/  CS2R R52, SRZ ;  /* 0x0000000000347805 */ /* 0x000fc4000001ff00 */
[----:B------:R-:W-:Y:S02]  /*5640*/  SEL R56, R56, RZ, P5 ;  /* 0x000000ff38387207 */ /* 0x000fe40002800000 */
[----:B----4-:R-:W-:Y:S02]  /*5650*/  SEL R66, R66, RZ, !P1 ;  /* 0x000000ff42427207 */ /* 0x010fe40004800000 */
[----:B------:R-:W-:Y:S02]  /*5660*/  CS2R R44, SRZ ;  /* 0x00000000002c7805 */ /* 0x000fe4000001ff00 */
[----:B0-----:R-:W-:Y:S01]  /*5670*/  IADD3 R116, P6, R68, R11, RZ ;  /* 0x0000000b44747210 */ /* 0x001fe20007fde0ff */
[----:B------:R0:W3:Y:S04]  /*5680*/  @P5 LDG.E.EL R52, desc[UR10][R70.64] ;  /* 0x0000000a46345981 */ /* 0x0000e8000c2e1900 */
[----:B------:R-:W-:Y:S01]  /*5690*/  IMAD.X R117, R69, 0x1, R8, P6 ;  /* 0x0000000145757824 */ /* 0x000fe200030e0608 */
[----:B------:R-:W4:Y:S01]  /*56a0*/  @P2 LDG.E.EL R53, desc[UR10][R78.64] ;  /* 0x0000000a4e352981 */ /* 0x000f22000c2e1900 */
[----:B------:R-:W-:Y:S01]  /*56b0*/  UIADD3 UR8, UP0, UR6, UR8, URZ ;  /* 0x0000000806087290 */ /* 0x000fe2000ff1e03f */
[----:B------:R-:W-:-:S02]  /*56c0*/  @P0 SEL R158, R162, RZ, P4 ;  /* 0x000000ffa29e0207 */ /* 0x000fc40002000000 */
[----:B------:R-:W-:Y:S01]  /*56d0*/  @P0 SEL R57, R152, RZ, P4 ;  /* 0x000000ff98390207 */ /* 0x000fe20002000000 */
[----:B------:R-:W2:Y:S01]  /*56e0*/  @P4 LDG.E.EL R44, desc[UR10][R140.64] ;  /* 0x0000000a8c2c4981 */ /* 0x000ea2000c2e1900 */
[----:B0-----:R-:W-:Y:S02]  /*56f0*/  IADD3 R70, P6, R73, UR26, RZ ;  /* 0x0000001a49467c10 */ /* 0x001fe4000ffde0ff */
[----:B------:R-:W-:Y:S01]  /*5700*/  SEL R43, R43, RZ, P2 ;  /* 0x000000ff2b2b7207 */ /* 0x000fe20001000000 */
[----:B------:R-:W2:Y:S01]  /*5710*/  @!P1 LDG.E.EL R45, desc[UR10][R142.64] ;  /* 0x0000000a8e2d9981 */ /* 0x000ea2000c2e1900 */
[----:B------:R-:W-:Y:S02]  /*5720*/  IADD3.X R71, R72, UR27, RZ, P6, !PT ;  /* 0x0000001b48477c10 */ /* 0x000fe4000b7fe4ff */
[----:B------:R-:W-:Y:S02]  /*5730*/  IADD3 R68, P6, R73, UR24, RZ ;  /* 0x0000001849447c10 */ /* 0x000fe4000ffde0ff */
[----:B------:R-:W-:Y:S01]  /*5740*/  SEL R42, R42, RZ, P5 ;  /* 0x000000ff2a2a7207 */ /* 0x000fe20002800000 */
[----:B------:R-:W-:Y:S01]  /*5750*/  IMAD.WIDE.U32 R70, R34, 0x4, R70 ;  /* 0x0000000422467825 */ /* 0x000fe200078e0046 */
[----:B------:R-:W-:Y:S01]  /*5760*/  IADD3.X R69, R72, UR25, RZ, P6, !PT ;  /* 0x0000001948457c10 */ /* 0x000fe2000b7fe4ff */
[----:B------:R-:W2:Y:S01]  /*5770*/  @P4 LDG.E.EL R50, desc[UR10][R160.64] ;  /* 0x0000000aa0324981 */ /* 0x000ea2000c2e1900 */
[----:B------:R-:W-:Y:S01]  /*5780*/  IADD3 R136, P6, R70, R20, RZ ;  /* 0x0000001446887210 */ /* 0x000fe20007fde0ff */
[----:B------:R-:W-:-:S04]  /*5790*/  IMAD.WIDE R68, R6, 0x4, R68 ;  /* 0x0000000406447825 */ /* 0x000fc800078e0244 */
[----:B------:R-:W-:Y:S01]  /*57a0*/  IMAD.X R137, R71, 0x1, R36, P6 ;  /* 0x0000000147897824 */ /* 0x000fe200030e0624 */
[----:B------:R-:W-:Y:S02]  /*57b0*/  IADD3 R132, P6, R68, R11, RZ ;  /* 0x0000000b44847210 */ /* 0x000fe40007fde0ff */
[----:B------:R-:W-:-:S03]  /*57c0*/  CS2R R70, SRZ ;  /* 0x0000000000467805 */ /* 0x000fc6000001ff00 */
[----:B------:R-:W-:Y:S01]  /*57d0*/  IMAD.X R133, R69, 0x1, R8, P6 ;  /* 0x0000000145857824 */ /* 0x000fe200030e0608 */
[----:B------:R-:W-:Y:S02]  /*57e0*/  IADD3 R101, P6, R18, UR29, RZ ;  /* 0x0000001d12657c10 */ /* 0x000fe4000ffde0ff */
[----:B------:R0:W2:Y:S02]  /*57f0*/  @P2 LDG.E.EL R71, desc[UR10][R124.64] ;  /* 0x0000000a7c472981 */ /* 0x0000a4000c2e1900 */
[----:B------:R-:W-:Y:S02]  /*5800*/  IADD3.X R72, R14, UR9, RZ, P6, !PT ;  /* 0x000000090e487c10 */ /* 0x000fe4000b7fe4ff */
[----:B------:R-:W-:Y:S01]  /*5810*/  CS2R R68, SRZ ;  /* 0x0000000000447805 */ /* 0x000fe2000001ff00 */
[----:B------:R-:W2:Y:S01]  /*5820*/  @P5 LDG.E.EL R70, desc[UR10][R122.64] ;  /* 0x0000000a7a465981 */ /* 0x000ea2000c2e1900 */
[C---:B0-----:R-:W-:Y:S01]  /*5830*/  IMAD.SHL.U32 R124, R101.reuse, 0x4, RZ ;  /* 0x00000004657c7824 */ /* 0x041fe200078e00ff */
[----:B------:R-:W-:-:S03]  /*5840*/  SHF.L.U64.HI R101, R101, 0x2, R72 ;  /* 0x0000000265657819 */ /* 0x000fc60000010248 */
[----:B------:R0:W2:Y:S01]  /*5850*/  @!P1 LDG.E.EL R69, desc[UR10][R92.64] ;  /* 0x0000000a5c459981 */ /* 0x0000a2000c2e1900 */
[----:B------:R-:W-:-:S03]  /*5860*/  IADD3 R78, P6, R124, UR28, RZ ;  /* 0x0000001c7c4e7c10 */ /* 0x000fc6000ffde0ff */
[----:B------:R1:W2:Y:S01]  /*5870*/  @P4 LDG.E.EL R68, desc[UR10][R108.64] ;  /* 0x0000000a6c444981 */ /* 0x0002a2000c2e1900 */
[----:B------:R-:W-:Y:S02]  /*5880*/  IADD3.X R79, R101, UR21, RZ, P6, !PT ;  /* 0x00000015654f7c10 */ /* 0x000fe4000b7fe4ff */
[----:B0-----:R-:W-:Y:S01]  /*5890*/  IADD3 R92, P6, R124, UR22, RZ ;  /* 0x000000167c5c7c10 */ /* 0x001fe2000ffde0ff */
[----:B------:R-:W-:-:S03]  /*58a0*/  IMAD.WIDE R78, R32, 0x4, R78 ;  /* 0x00000004204e7825 */ /* 0x000fc600078e024e */
[----:B------:R-:W-:Y:S02]  /*58b0*/  IADD3.X R93, R101, UR23, RZ, P6, !PT ;  /* 0x00000017655d7c10 */ /* 0x000fe4000b7fe4ff */
[----:B-1----:R-:W-:Y:S01]  /*58c0*/  IADD3 R108, P6, R78, R10, RZ ;  /* 0x0000000a4e6c7210 */ /* 0x002fe20007fde0ff */
[----:B------:R-:W-:-:S04]  /*58d0*/  IMAD.WIDE R92, R37, 0x4, R92 ;  /* 0x00000004255c7825 */ /* 0x000fc800078e025c */
[----:B------:R-:W-:Y:S01]  /*58e0*/  IMAD.X R109, R79, 0x1, R9, P6 ;  /* 0x000000014f6d7824 */ /* 0x000fe200030e0609 */
[----:B------:R-:W-:Y:S02]  /*58f0*/  CS2R R78, SRZ ;  /* 0x00000000004e7805 */ /* 0x000fe4000001ff00 */
[----:B------:R-:W-:-:S05]  /*5900*/  IADD3 R122, P6, R92, R11, RZ ;  /* 0x0000000b5c7a7210 */ /* 0x000fca0007fde0ff */
[----:B------:R-:W-:Y:S01]  /*5910*/  IMAD.X R123, R93, 0x1, R8, P6 ;  /* 0x000000015d7b7824 */ /* 0x000fe200030e0608 */
[----:B------:R0:W2:Y:S04]  /*5920*/  @P5 LDG.E.EL R79, desc[UR10][R104.64] ;  /* 0x0000000a684f5981 */ /* 0x0000a8000c2e1900 */
[----:B------:R1:W2:Y:S01]  /*5930*/  @!P1 LDG.E.EL R78, desc[UR10][R110.64] ;  /* 0x0000000a6e4e9981 */ /* 0x0002a2000c2e1900 */
[----:B0-----:R-:W-:-:S04]  /*5940*/  IADD3 R104, P6, R124, UR26, RZ ;  /* 0x0000001a7c687c10 */ /* 0x001fc8000ffde0ff */
[----:B------:R-:W-:Y:S02]  /*5950*/  IADD3.X R105, R101, UR27, RZ, P6, !PT ;  /* 0x0000001b65697c10 */ /* 0x000fe4000b7fe4ff */
[----:B------:R-:W-:Y:S01]  /*5960*/  IADD3 R92, P6, R124, UR24, RZ ;  /* 0x000000187c5c7c10 */ /* 0x000fe2000ffde0ff */
[----:B------:R-:W-:-:S03]  /*5970*/  IMAD.WIDE.U32 R104, R34, 0x4, R104 ;  /* 0x0000000422687825 */ /* 0x000fc600078e0068 */
[----:B------:R-:W-:Y:S02]  /*5980*/  IADD3.X R93, R101, UR25, RZ, P6, !PT ;  /* 0x00000019655d7c10 */ /* 0x000fe4000b7fe4ff */
[----:B------:R-:W-:Y:S01]  /*5990*/  IADD3 R104, P6, R104, R20, RZ ;  /* 0x0000001468687210 */ /* 0x000fe20007fde0ff */
[----:B------:R-:W-:-:S04]  /*59a0*/  IMAD.WIDE R92, R6, 0x4, R92 ;  /* 0x00000004065c7825 */ /* 0x000fc800078e025c */
[----:B------:R-:W-:Y:S01]  /*59b0*/  IMAD.X R105, R105, 0x1, R36, P6 ;  /* 0x0000000169697824 */ /* 0x000fe200030e0624 */
[----:B-1----:R-:W-:-:S05]  /*59c0*/  IADD3 R110, P6, R92, R11, RZ ;  /* 0x0000000b5c6e7210 */ /* 0x002fca0007fde0ff */
[----:B------:R-:W-:Y:S01]  /*59d0*/  IMAD.X R111, R93, 0x1, R8, P6 ;  /* 0x000000015d6f7824 */ /* 0x000fe200030e0608 */
[----:B------:R-:W-:Y:S02]  /*59e0*/  CS2R R92, SRZ ;  /* 0x00000000005c7805 */ /* 0x000fe4000001ff00 */
[----:B------:R-:W-:-:S04]  /*59f0*/  IADD3 R101, P6, R218, UR29, RZ ;  /* 0x0000001dda657c10 */ /* 0x000fc8000ffde0ff */
[----:B------:R0:W2:Y:S01]  /*5a00*/  @P4 LDG.E.EL R93, desc[UR10][R62.64] ;  /* 0x0000000a3e5d4981 */ /* 0x0000a2000c2e1900 */
[----:B------:R-:W-:-:S03]  /*5a10*/  IMAD.SHL.U32 R124, R101, 0x4, RZ ;  /* 0x00000004657c7824 */ /* 0x000fc600078e00ff */
[----:B------:R1:W2:Y:S01]  /*5a20*/  @P2 LDG.E.EL R92, desc[UR10][R118.64] ;  /* 0x0000000a765c2981 */ /* 0x0002a2000c2e1900 */
[----:B0-----:R-:W-:Y:S02]  /*5a30*/  CS2R R62, SRZ ;  /* 0x00000000003e7805 */ /* 0x001fe4000001ff00 */
[----:B-1----:R-:W-:-:S04]  /*5a40*/  IADD3.X R118, R31, UR9, RZ, P6, !PT ;  /* 0x000000091f767c10 */ /* 0x002fc8000b7fe4ff */
[----:B------:R0:W2:Y:S01]  /*5a50*/  @P5 LDG.E.EL R63, desc[UR10][R96.64] ;  /* 0x0000000a603f5981 */ /* 0x0000a2000c2e1900 */
[----:B------:R-:W-:-:S03]  /*5a60*/  SHF.L.U64.HI R101, R101, 0x2, R118 ;  /* 0x0000000265657819 */ /* 0x000fc60000010276 */
[----:B------:R1:W2:Y:S01]  /*5a70*/  @!P1 LDG.E.EL R62, desc[UR10][R76.64] ;  /* 0x0000000a4c3e9981 */ /* 0x0002a2000c2e1900 */
[----:B0-----:R-:W-:-:S04]  /*5a80*/  IADD3 R96, P6, R124, UR28, RZ ;  /* 0x0000001c7c607c10 */ /* 0x001fc8000ffde0ff */
[----:B------:R-:W-:Y:S02]  /*5a90*/  IADD3.X R97, R101, UR21, RZ, P6, !PT ;  /* 0x0000001565617c10 */ /* 0x000fe4000b7fe4ff */
[----:B-1----:R-:W-:Y:S02]  /*5aa0*/  CS2R R76, SRZ ;  /* 0x00000000004c7805 */ /* 0x002fe4000001ff00 */
[----:B------:R-:W-:Y:S01]  /*5ab0*/  IADD3 R118, P6, R124, UR22, RZ ;  /* 0x000000167c767c10 */ /* 0x000fe2000ffde0ff */
[----:B------:R-:W-:-:S03]  /*5ac0*/  IMAD.WIDE R96, R32, 0x4, R96 ;  /* 0x0000000420607825 */ /* 0x000fc600078e0260 */
[----:B------:R-:W-:Y:S01]  /*5ad0*/  IADD3.X R119, R101, UR23, RZ, P6, !PT ;  /* 0x0000001765777c10 */ /* 0x000fe2000b7fe4ff */
[----:B------:R0:W2:Y:S02]  /*5ae0*/  @P2 LDG.E.EL R76, desc[UR10][R106.64] ;  /* 0x0000000a6a4c2981 */ /* 0x0000a4000c2e1900 */
[----:B------:R-:W-:Y:S02]  /*5af0*/  IMAD.WIDE R118, R37, 0x4, R118 ;  /* 0x0000000425767825 */ /* 0x000fe400078e0276 */
[----:B------:R1:W2:Y:S01]  /*5b00*/  @P4 LDG.E.EL R77, desc[UR10][R120.64] ;  /* 0x0000000a784d4981 */ /* 0x0002a2000c2e1900 */
[----:B0-----:R-:W-:Y:S01]  /*5b10*/  IADD3 R106, P6, R96, R10, RZ ;  /* 0x0000000a606a7210 */ /* 0x001fe20007fde0ff */
[----:B------:R-:W-:-:S04]  /*5b20*/  IMAD.MOV.U32 R96, RZ, RZ, RZ ;  /* 0x000000ffff607224 */ /* 0x000fc800078e00ff */
[----:B------:R-:W-:Y:S01]  /*5b30*/  IMAD.X R107, R97, 0x1, R9, P6 ;  /* 0x00000001616b7824 */ /* 0x000fe200030e0609 */
[----:B------:R-:W-:Y:S01]  /*5b40*/  IADD3 R118, P6, R118, R11, RZ ;  /* 0x0000000b76767210 */ /* 0x000fe20007fde0ff */
[----:B------:R0:W2:Y:S04]  /*5b50*/  @!P1 LDG.E.EL R96, desc[UR10][R88.64] ;  /* 0x0000000a58609981 */ /* 0x0000a8000c2e1900 */
[----:B------:R-:W-:Y:S01]  /*5b60*/  IMAD.X R119, R119, 0x1, R8, P6 ;  /* 0x0000000177777824 */ /* 0x000fe200030e0608 */
[----:B-1----:R-:W-:Y:S01]  /*5b70*/  IADD3 R120, P6, R124, UR24, RZ ;  /* 0x000000187c787c10 */ /* 0x002fe2000ffde0ff */
[----:B0-----:R-:W-:-:S03]  /*5b80*/  IMAD.MOV.U32 R88, RZ, RZ, RZ ;  /* 0x000000ffff587224 */ /* 0x001fc600078e00ff */
[----:B------:R-:W-:-:S03]  /*5b90*/  IADD3.X R121, R101, UR25, RZ, P6, !PT ;  /* 0x0000001965797c10 */ /* 0x000fc6000b7fe4ff */
[----:B------:R0:W2:Y:S01]  /*5ba0*/  @P5 LDG.E.EL R88, desc[UR10][R82.64] ;  /* 0x0000000a52585981 */ /* 0x0000a2000c2e1900 */
[----:B------:R-:W-:Y:S01]  /*5bb0*/  IMAD.WIDE R120, R6, 0x4, R120 ;  /* 0x0000000406787825 */ /* 0x000fe200078e0278 */
[----:B0-----:R-:W-:-:S04]  /*5bc0*/  IADD3 R82, P6, R124, UR26, RZ ;  /* 0x0000001a7c527c10 */ /* 0x001fc8000ffde0ff */
[----:B------:R-:W-:Y:S02]  /*5bd0*/  IADD3.X R83, R101, UR27, RZ, P6, !PT ;  /* 0x0000001b65537c10 */ /* 0x000fe4000b7fe4ff */
[----:B------:R-:W-:Y:S01]  /*5be0*/  IADD3 R124, P6, R120, R11, RZ ;  /* 0x0000000b787c7210 */ /* 0x000fe20007fde0ff */
[----:B------:R-:W-:-:S04]  /*5bf0*/  IMAD.WIDE.U32 R82, R34, 0x4, R82 ;  /* 0x0000000422527825 */ /* 0x000fc800078e0052 */
[----:B------:R-:W-:Y:S01]  /*5c00*/  IMAD.X R125, R121, 0x1, R8, P6 ;  /* 0x00000001797d7824 */ /* 0x000fe200030e0608 */
[----:B------:R-:W-:Y:S01]  /*5c10*/  IADD3 R120, P6, R82, R20, RZ ;  /* 0x0000001452787210 */ /* 0x000fe20007fde0ff */
[----:B------:R-:W-:Y:S02]  /*5c20*/  UIADD3.X UR9, URZ, UR7, URZ, UP0, !UPT ;  /* 0x000000073f097290 */ /* 0x000fe400087fe43f */
[----:B------:R-:W-:Y:S02]  /*5c30*/  USHF.L.U32 UR29, UR8, 0x2, URZ ;  /* 0x00000002081d7899 */ /* 0x000fe4000800063f */
[----:B------:R-:W-:Y:S01]  /*5c40*/  IMAD.X R121, R83, 0x1, R36, P6 ;  /* 0x0000000153797824 */ /* 0x000fe200030e0624 */
[----:B------:R-:W-:Y:S01]  /*5c50*/  CS2R R82, SRZ ;  /* 0x0000000000527805 */ /* 0x000fe2000001ff00 */
[----:B------:R-:W-:Y:S02]  /*5c60*/  USHF.L.U64.HI UR9, UR8, 0x2, UR9 ;  /* 0x0000000208097899 */ /* 0x000fe40008010209 */
[----:B------:R-:W-:-:S03]  /*5c70*/  IADD3 R89, P6, R27, UR29, RZ ;  /* 0x0000001d1b597c10 */ /* 0x000fc6000ffde0ff */
[----:B------:R0:W2:Y:S01]  /*5c80*/  @P2 LDG.E.EL R82, desc[UR10][R64.64] ;  /* 0x0000000a40522981 */ /* 0x0000a2000c2e1900 */
[----:B------:R-:W-:-:S03]  /*5c90*/  IADD3.X R97, R216, UR9, RZ, P6, !PT ;  /* 0x00000009d8617c10 */ /* 0x000fc6000b7fe4ff */
[----:B------:R1:W2:Y:S01]  /*5ca0*/  @P2 LDG.E.EL R83, desc[UR10][R126.64] ;  /* 0x0000000a7e532981 */ /* 0x0002a2000c2e1900 */
[----:B0-----:R-:W-:Y:S01]  /*5cb0*/  CS2R R64, SRZ ;  /* 0x0000000000407805 */ /* 0x001fe2000001ff00 */
[C---:B-1----:R-:W-:Y:S01]  /*5cc0*/  IMAD.SHL.U32 R127, R89.reuse, 0x4, RZ ;  /* 0x00000004597f7824 */ /* 0x042fe200078e00ff */
[----:B------:R-:W-:-:S04]  /*5cd0*/  SHF.L.U64.HI R126, R89, 0x2, R97 ;  /* 0x00000002597e7819 */ /* 0x000fc80000010261 */
[----:B------:R0:W2:Y:S01]  /*5ce0*/  @P4 LDG.E.EL R64, desc[UR10][R98.64] ;  /* 0x0000000a62404981 */ /* 0x0000a2000c2e1900 */
[----:B------:R-:W-:Y:S02]  /*5cf0*/  IMAD.MOV.U32 R97, RZ, RZ, RZ ;  /* 0x000000ffff617224 */ /* 0x000fe400078e00ff */
[----:B------:R-:W-:Y:S01]  /*5d00*/  IMAD.MOV.U32 R101, RZ, RZ, RZ ;  /* 0x000000ffff657224 */ /* 0x000fe200078e00ff */
[----:B------:R-:W-:Y:S01]  /*5d10*/  CS2R R72, SRZ ;  /* 0x0000000000487805 */ /* 0x000fe2000001ff00 */
[----:B------:R-:W2:Y:S04]  /*5d20*/  @!P1 LDG.E.EL R65, desc[UR10][R128.64] ;  /* 0x0000000a80419981 */ /* 0x000ea8000c2e1900 */
[----:B------:R1:W2:Y:S01]  /*5d30*/  @P5 LDG.E.EL R97, desc[UR10][R84.64] ;  /* 0x0000000a54615981 */ /* 0x0002a2000c2e1900 */
[----:B0-----:R-:W-:Y:S01]  /*5d40*/  IADD3 R98, P6, R127, UR28, RZ ;  /* 0x0000001c7f627c10 */ /* 0x001fe2000ffde0ff */
[----:B------:R-:W-:-:S02]  /*5d50*/  IMAD.MOV.U32 R89, RZ, RZ, RZ ;  /* 0x000000ffff597224 */ /* 0x000fc400078e00ff */
[----:B------:R-:W2:Y:S01]  /*5d60*/  @P5 LDG.E.EL R101, desc[UR10][R90.64] ;  /* 0x0000000a5a655981 */ /* 0x000ea2000c2e1900 */
[----:B------:R-:W-:-:S03]  /*5d70*/  IADD3.X R99, R126, UR21, RZ, P6, !PT ;  /* 0x000000157e637c10 */ /* 0x000fc6000b7fe4ff */
[----:B------:R0:W2:Y:S01]  /*5d80*/  @P4 LDG.E.EL R89, desc[UR10][R102.64] ;  /* 0x0000000a66594981 */ /* 0x0000a2000c2e1900 */
[----:B-1----:R-:W-:Y:S01]  /*5d90*/  IADD3 R84, P6, R127, UR22, RZ ;  /* 0x000000167f547c10 */ /* 0x002fe2000ffde0ff */
[----:B------:R-:W-:Y:S02]  /*5da0*/  IMAD.WIDE R98, R32, 0x4, R98 ;  /* 0x0000000420627825 */ /* 0x000fe400078e0262 */
[----:B------:R-:W2:Y:S01]  /*5db0*/  @!P1 LDG.E.EL R73, desc[UR10][R130.64] ;  /* 0x0000000a82499981 */ /* 0x000ea2000c2e1900 */
[----:B------:R-:W-:Y:S02]  /*5dc0*/  IADD3.X R85, R126, UR23, RZ, P6, !PT ;  /* 0x000000177e557c10 */ /* 0x000fe4000b7fe4ff */
[----:B------:R-:W-:Y:S01]  /*5dd0*/  IADD3 R98, P6, R98, R10, RZ ;  /* 0x0000000a62627210 */ /* 0x000fe20007fde0ff */
[----:B------:R-:W2:Y:S01]  /*5de0*/  @P4 LDG.E.EL R72, desc[UR10][R134.64] ;  /* 0x0000000a86484981 */ /* 0x000ea2000c2e1900 */
[----:B------:R-:W-:-:S04]  /*5df0*/  IMAD.WIDE R84, R37, 0x4, R84 ;  /* 0x0000000425547825 */ /* 0x000fc800078e0254 */
[----:B------:R-:W-:Y:S01]  /*5e00*/  IMAD.X R99, R99, 0x1, R9, P6 ;  /* 0x0000000163637824 */ /* 0x000fe200030e0609 */
[----:B------:R-:W-:Y:S02]  /*5e10*/  IADD3 R84, P6, R84, R11, RZ ;  /* 0x0000000b54547210 */ /* 0x000fe40007fde0ff */
[----:B0-----:R-:W-:-:S03]  /*5e20*/  CS2R R102, SRZ ;  /* 0x0000000000667805 */ /* 0x001fc6000001ff00 */
[----:B------:R-:W-:Y:S01]  /*5e30*/  IMAD.X R85, R85, 0x1, R8, P6 ;  /* 0x0000000155557824 */ /* 0x000fe200030e0608 */
[----:B------:R-:W-:Y:S02]  /*5e40*/  IADD3 R90, P6, R127, UR24, RZ ;  /* 0x000000187f5a7c10 */ /* 0x000fe4000ffde0ff */
[----:B------:R0:W2:Y:S02]  /*5e50*/  @P2 LDG.E.EL R102, desc[UR10][R74.64] ;  /* 0x0000000a4a662981 */ /* 0x0000a4000c2e1900 */
[----:B------:R-:W-:Y:S02]  /*5e60*/  IADD3.X R91, R126, UR25, RZ, P6, !PT ;  /* 0x000000197e5b7c10 */ /* 0x000fe4000b7fe4ff */
[----:B------:R1:W2:Y:S01]  /*5e70*/  @P4 LDG.E.EL R103, desc[UR10][R94.64] ;  /* 0x0000000a5e674981 */ /* 0x0002a2000c2e1900 */
[----:B0-----:R-:W-:Y:S01]  /*5e80*/  IADD3 R74, P6, R127, UR26, RZ ;  /* 0x0000001a7f4a7c10 */ /* 0x001fe2000ffde0ff */
[----:B------:R-:W-:-:S03]  /*5e90*/  IMAD.WIDE R90, R6, 0x4, R90 ;  /* 0x00000004065a7825 */ /* 0x000fc600078e025a */
[----:B------:R-:W-:Y:S02]  /*5ea0*/  IADD3.X R75, R126, UR27, RZ, P6, !PT ;  /* 0x0000001b7e4b7c10 */ /* 0x000fe4000b7fe4ff */
[----:B------:R-:W-:Y:S01]  /*5eb0*/  IADD3 R90, P6, R90, R11, RZ ;  /* 0x0000000b5a5a7210 */ /* 0x000fe20007fde0ff */
[----:B------:R-:W-:-:S04]  /*5ec0*/  IMAD.WIDE.U32 R74, R34, 0x4, R74 ;  /* 0x00000004224a7825 */ /* 0x000fc800078e004a */
[----:B------:R-:W-:Y:S01]  /*5ed0*/  IMAD.X R91, R91, 0x1, R8, P6 ;  /* 0x000000015b5b7824 */ /* 0x000fe200030e0608 */
[----:B------:R-:W-:Y:S02]  /*5ee0*/  IADD3 R74, P6, R74, R20, RZ ;  /* 0x000000144a4a7210 */ /* 0x000fe40007fde0ff */
[----:B-1----:R-:W-:-:S03]  /*5ef0*/  CS2R R94, SRZ ;  /* 0x00000000005e7805 */ /* 0x002fc6000001ff00 */
[----:B------:R-:W-:Y:S01]  /*5f00*/  IMAD.X R75, R75, 0x1, R36, P6 ;  /* 0x000000014b4b7824 */ /* 0x000fe200030e0624 */
[----:B------:R-:W-:Y:S02]  /*5f10*/  IADD3 R131, P6, R26, UR29, RZ ;  /* 0x0000001d1a837c10 */ /* 0x000fe4000ffde0ff */
[----:B------:R0:W2:Y:S03]  /*5f20*/  @!P1 LDG.E.EL R94, desc[UR10][R80.64] ;  /* 0x0000000a505e9981 */ /* 0x0000a6000c2e1900 */
[----:B------:R-:W-:Y:S01]  /*5f30*/  IMAD.SHL.U32 R134, R131, 0x4, RZ ;  /* 0x0000000483867824 */ /* 0x000fe200078e00ff */
[----:B------:R1:W2:Y:S01]  /*5f40*/  @P5 LDG.E.EL R95, desc[UR10][R112.64] ;  /* 0x0000000a705f5981 */ /* 0x0002a2000c2e1900 */
[----:B0-----:R-:W-:-:S04]  /*5f50*/  IADD3.X R80, R25, UR9, RZ, P6, !PT ;  /* 0x0000000919507c10 */ /* 0x001fc8000b7fe4ff */
[----:B------:R-:W-:Y:S02]  /*5f60*/  SHF.L.U64.HI R131, R131, 0x2, R80 ;  /* 0x0000000283837819 */ /* 0x000fe40000010250 */
[----:B------:R-:W-:-:S04]  /*5f70*/  IADD3 R80, P6, R134, UR28, RZ ;  /* 0x0000001c86507c10 */ /* 0x000fc8000ffde0ff */
[----:B------:R-:W-:Y:S02]  /*5f80*/  IADD3.X R81, R131, UR21, RZ, P6, !PT ;  /* 0x0000001583517c10 */ /* 0x000fe4000b7fe4ff */
[----:B-1----:R-:W-:Y:S01]  /*5f90*/  IADD3 R112, P6, R134, UR22, RZ ;  /* 0x0000001686707c10 */ /* 0x002fe2000ffde0ff */
[----:B------:R-:W-:-:S03]  /*5fa0*/  IMAD.WIDE R80, R32, 0x4, R80 ;  /* 0x0000000420507825 */ /* 0x000fc600078e0250 */
[----:B------:R-:W-:Y:S02]  /*5fb0*/  IADD3.X R113, R131, UR23, RZ, P6, !PT ;  /* 0x0000001783717c10 */ /* 0x000fe4000b7fe4ff */
[----:B------:R-:W-:Y:S01]  /*5fc0*/  IADD3 R80, P6, R80, R10, RZ ;  /* 0x0000000a50507210 */ /* 0x000fe20007fde0ff */
[----:B------:R-:W-:Y:S01]  /*5fd0*/  IMAD.WIDE R112, R37, 0x4, R112 ;  /* 0x0000000425707825 */ /* 0x000fe200078e0270 */
[----:B------:R-:W-:-:S03]  /*5fe0*/  CS2R R126, SRZ ;  /* 0x00000000007e7805 */ /* 0x000fc6000001ff00 */
[----:B------:R-:W-:Y:S01]  /*5ff0*/  IMAD.X R81, R81, 0x1, R9, P6 ;  /* 0x0000000151517824 */ /* 0x000fe200030e0609 */
[----:B------:R-:W-:Y:S02]  /*6000*/  IADD3 R112, P6, R112, R11, RZ ;  /* 0x0000000b70707210 */ /* 0x000fe40007fde0ff */
[----:B------:R-:W-:Y:S01]  /*6010*/  CS2R R128, SRZ ;  /* 0x0000000000807805 */ /* 0x000fe2000001ff00 */
[----:B------:R0:W2:Y:S02]  /*6020*/  @P2 LDG.E.EL R126, desc[UR10][R116.64] ;  /* 0x0000000a747e2981 */ /* 0x0000a4000c2e1900 */
[----:B------:R-:W-:Y:S01]  /*6030*/  IMAD.X R113, R113, 0x1, R8, P6 ;  /* 0x0000000171717824 */ /* 0x000fe200030e0608 */
[----:B------:R-:W-:Y:S02]  /*6040*/  USHF.R.U32.HI UR8, URZ, 0x1d, UR7 ;  /* 0x0000001d3f087899 */ /* 0x000fe40008011607 */
[----:B------:R1:W2:Y:S01]  /*6050*/  @P5 LDG.E.EL R129, desc[UR10][R108.64] ;  /* 0x0000000a6c815981 */ /* 0x0002a2000c2e1900 */
[----:B------:R-:W-:-:S03]  /*6060*/  IMAD.MOV.U32 R130, RZ, RZ, RZ ;  /* 0x000000ffff827224 */ /* 0x000fc600078e00ff */
[----:B------:R-:W2:Y:S01]  /*6070*/  @P4 LDG.E.EL R128, desc[UR10][R132.64] ;  /* 0x0000000a84804981 */ /* 0x000ea2000c2e1900 */
[----:B0-----:R-:W-:-:S03]  /*6080*/  IADD3 R116, P6, R134, UR24, RZ ;  /* 0x0000001886747c10 */ /* 0x001fc6000ffde0ff */
[----:B------:R0:W2:Y:S01]  /*6090*/  @P2 LDG.E.EL R130, desc[UR10][R122.64] ;  /* 0x0000000a7a822981 */ /* 0x0000a2000c2e1900 */
[----:B------:R-:W-:Y:S02]  /*60a0*/  IADD3.X R117, R131, UR25, RZ, P6, !PT ;  /* 0x0000001983757c10 */ /* 0x000fe4000b7fe4ff */
[----:B-1----:R-:W-:Y:S01]  /*60b0*/  IADD3 R108, P6, R134, UR26, RZ ;  /* 0x0000001a866c7c10 */ /* 0x002fe2000ffde0ff */
[----:B------:R-:W2:Y:S01]  /*60c0*/  @!P1 LDG.E.EL R127, desc[UR10][R136.64] ;  /* 0x0000000a887f9981 */ /* 0x000ea2000c2e1900 */
[----:B------:R-:W-:Y:S02]  /*60d0*/  IMAD.WIDE R116, R6, 0x4, R116 ;  /* 0x0000000406747825 */ /* 0x000fe400078e0274 */
[----:B------:R-:W-:Y:S02]  /*60e0*/  IADD3.X R109, R131, UR27, RZ, P6, !PT ;  /* 0x0000001b836d7c10 */ /* 0x000fe4000b7fe4ff */
[----:B------:R-:W-:Y:S01]  /*60f0*/  IADD3 R116, P6, R116, R11, RZ ;  /* 0x0000000b74747210 */ /* 0x000fe20007fde0ff */
[----:B------:R-:W-:-:S04]  /*6100*/  IMAD.WIDE.U32 R108, R34, 0x4, R108 ;  /* 0x00000004226c7825 */ /* 0x000fc800078e006c */
[----:B------:R-:W-:Y:S01]  /*6110*/  IMAD.X R117, R117, 0x1, R8, P6 ;  /* 0x0000000175757824 */ /* 0x000fe200030e0608 */
[----:B------:R-:W-:Y:S02]  /*6120*/  IADD3 R108, P6, R108, R20, RZ ;  /* 0x000000146c6c7210 */ /* 0x000fe40007fde0ff */
[----:B0-----:R-:W-:-:S03]  /*6130*/  CS2R R122, SRZ ;  /* 0x00000000007a7805 */ /* 0x001fc6000001ff00 */
[----:B------:R-:W-:Y:S01]  /*6140*/  IMAD.X R109, R109, 0x1, R36, P6 ;  /* 0x000000016d6d7824 */ /* 0x000fe200030e0624 */
[----:B------:R-:W-:Y:S02]  /*6150*/  IADD3 R131, P6, R17, UR29, RZ ;  /* 0x0000001d11837c10 */ /* 0x000fe4000ffde0ff */
[----:B------:R0:W2:Y:S03]  /*6160*/  @!P1 LDG.E.EL R122, desc[UR10][R104.64] ;  /* 0x0000000a687a9981 */ /* 0x0000a6000c2e1900 */
[----:B------:R-:W-:Y:S01]  /*6170*/  IMAD.SHL.U32 R132, R131, 0x4, RZ ;  /* 0x0000000483847824 */ /* 0x000fe200078e00ff */
[----:B------:R1:W2:Y:S01]  /*6180*/  @P4 LDG.E.EL R123, desc[UR10][R110.64] ;  /* 0x0000000a6e7b4981 */ /* 0x0002a2000c2e1900 */
[----:B0-----:R-:W-:-:S04]  /*6190*/  IADD3.X R104, R13, UR9, RZ, P6, !PT ;  /* 0x000000090d687c10 */ /* 0x001fc8000b7fe4ff */
[----:B------:R-:W-:Y:S02]  /*61a0*/  SHF.L.U64.HI R131, R131, 0x2, R104 ;  /* 0x0000000283837819 */ /* 0x000fe40000010268 */
[----:B-1----:R-:W-:Y:S02]  /*61b0*/  CS2R R110, SRZ ;  /* 0x00000000006e7805 */ /* 0x002fe4000001ff00 */
[----:B------:R-:W-:-:S04]  /*61c0*/  IADD3 R104, P6, R132, UR28, RZ ;  /* 0x0000001c84687c10 */ /* 0x000fc8000ffde0ff */
[----:B------:R-:W-:Y:S01]  /*61d0*/  IADD3.X R105, R131, UR21, RZ, P6, !PT ;  /* 0x0000001583697c10 */ /* 0x000fe2000b7fe4ff */
[----:B------:R0:W2:Y:S02]  /*61e0*/  @P5 LDG.E.EL R110, desc[UR10][R106.64] ;  /* 0x0000000a6a6e5981 */ /* 0x0000a4000c2e1900 */
[----:B------:R-:W-:Y:S02]  /*61f0*/  IMAD.WIDE R104, R32, 0x4, R104 ;  /* 0x0000000420687825 */ /* 0x000fe400078e0268 */
[----:B------:R1:W2:Y:S01]  /*6200*/  @P2 LDG.E.EL R111, desc[UR10][R118.64] ;  /* 0x0000000a766f2981 */ /* 0x0002a2000c2e1900 */
[----:B0-----:R-:W-:-:S04]  /*6210*/  IADD3 R106, P6, R132, UR22, RZ ;  /* 0x00000016846a7c10 */ /* 0x001fc8000ffde0ff */
[----:B------:R-:W-:Y:S02]  /*6220*/  IADD3.X R107, R131, UR23, RZ, P6, !PT ;  /* 0x00000017836b7c10 */ /* 0x000fe4000b7fe4ff */
[----:B-1----:R-:W-:Y:S02]  /*6230*/  CS2R R118, SRZ ;  /* 0x0000000000767805 */ /* 0x002fe4000001ff00 */
[----:B------:R-:W-:Y:S01]  /*6240*/  IADD3 R104, P6, R104, R10, RZ ;  /* 0x0000000a68687210 */ /* 0x000fe20007fde0ff */
[----:B------:R-:W-:-:S03]  /*6250*/  IMAD.WIDE R106, R37, 0x4, R106 ;  /* 0x00000004256a7825 */ /* 0x000fc600078e026a */
[----:B------:R0:W2:Y:S01]  /*6260*/  @!P1 LDG.E.EL R119, desc[UR10][R120.64] ;  /* 0x0000000a78779981 */ /* 0x0000a2000c2e1900 */
[----:B------:R-:W-:Y:S01]  /*6270*/  IMAD.X R105, R105, 0x1, R9, P6 ;  /* 0x0000000169697824 */ /* 0x000fe200030e0609 */
[----:B------:R-:W-:Y:S02]  /*6280*/  IADD3 R106, P6, R106, R11, RZ ;  /* 0x0000000b6a6a7210 */ /* 0x000fe40007fde0ff */
[----:B------:R-:W2:Y:S01]  /*6290*/  @P4 LDG.E.EL R118, desc[UR10][R124.64] ;  /* 0x0000000a7c764981 */ /* 0x000ea2000c2e1900 */
[----:B0-----:R-:W-:Y:S02]  /*62a0*/  CS2R R120, SRZ ;  /* 0x0000000000787805 */ /* 0x001fe4000001ff00 */
[----:B------:R-:W-:-:S04]  /*62b0*/  IMAD.X R107, R107, 0x1, R8, P6 ;  /* 0x000000016b6b7824 */ /* 0x000fc800030e0608 */
[----:B------:R0:W2:Y:S04]  /*62c0*/  @P5 LDG.E.EL R120, desc[UR10][R98.64] ;  /* 0x0000000a62785981 */ /* 0x0000a8000c2e1900 */
[----:B------:R1:W2:Y:S01]  /*62d0*/  @P2 LDG.E.EL R121, desc[UR10][R84.64] ;  /* 0x0000000a54792981 */ /* 0x0002a2000c2e1900 */
[----:B0-----:R-:W-:-:S04]  /*62e0*/  IADD3 R98, P6, R132, UR24, RZ ;  /* 0x0000001884627c10 */ /* 0x001fc8000ffde0ff */
[----:B------:R-:W-:Y:S02]  /*62f0*/  IADD3.X R99, R131, UR25, RZ, P6, !PT ;  /* 0x0000001983637c10 */ /* 0x000fe4000b7fe4ff */
[----:B-1----:R-:W-:Y:S01]  /*6300*/  IADD3 R84, P6, R132, UR26, RZ ;  /* 0x0000001a84547c10 */ /* 0x002fe2000ffde0ff */
[----:B------:R-:W-:-:S03]  /*6310*/  IMAD.WIDE R98, R6, 0x4, R98 ;  /* 0x0000000406627825 */ /* 0x000fc600078e0262 */
[----:B------:R-:W-:Y:S02]  /*6320*/  IADD3.X R85, R131, UR27, RZ, P6, !PT ;  /* 0x0000001b83557c10 */ /* 0x000fe4000b7fe4ff */
[----:B------:R-:W-:Y:S01]  /*6330*/  IADD3 R98, P6, R98, R11, RZ ;  /* 0x0000000b62627210 */ /* 0x000fe20007fde0ff */
[----:B------:R-:W-:Y:S01]  /*6340*/  IMAD.WIDE.U32 R84, R34, 0x4, R84 ;  /* 0x0000000422547825 */ /* 0x000fe200078e0054 */
[----:B------:R-:W-:-:S03]  /*6350*/  CS2R R124, SRZ ;  /* 0x00000000007c7805 */ /* 0x000fc6000001ff00 */
[----:B------:R-:W-:Y:S01]  /*6360*/  IMAD.X R99, R99, 0x1, R8, P6 ;  /* 0x0000000163637824 */ /* 0x000fe200030e0608 */
[----:B------:R-:W-:Y:S02]  /*6370*/  IADD3 R84, P6, R84, R20, RZ ;  /* 0x0000001454547210 */ /* 0x000fe40007fde0ff */
[----:B------:R0:W2:Y:S03]  /*6380*/  @P4 LDG.E.EL R124, desc[UR10][R90.64] ;  /* 0x0000000a5a7c4981 */ /* 0x0000a6000c2e1900 */
[----:B------:R-:W-:Y:S01]  /*6390*/  IMAD.X R85, R85, 0x1, R36, P6 ;  /* 0x0000000155557824 */ /* 0x000fe200030e0624 */
[----:B------:R1:W2:Y:S01]  /*63a0*/  @!P1 LDG.E.EL R125, desc[UR10][R74.64] ;  /* 0x0000000a4a7d9981 */ /* 0x0002a2000c2e1900 */
[----:B0-----:R-:W-:-:S04]  /*63b0*/  IADD3 R91, P6, R220, UR29, RZ ;  /* 0x0000001ddc5b7c10 */ /* 0x001fc8000ffde0ff */
[----:B-1----:R-:W-:Y:S01]  /*63c0*/  IADD3.X R74, R219, UR9, RZ, P6, !PT ;  /* 0x00000009db4a7c10 */ /* 0x002fe2000b7fe4ff */
[C---:B------:R-:W-:Y:S02]  /*63d0*/  IMAD.SHL.U32 R90, R91.reuse, 0x4, RZ ;  /* 0x000000045b5a7824 */ /* 0x040fe400078e00ff */
[----:B------:R-:W-:Y:S01]  /*63e0*/  IMAD.MOV.U32 R131, RZ, RZ, RZ ;  /* 0x000000ffff837224 */ /* 0x000fe200078e00ff */
[----:B------:R-:W-:Y:S02]  /*63f0*/  SHF.L.U64.HI R91, R91, 0x2, R74 ;  /* 0x000000025b5b7819 */ /* 0x000fe4000001024a */
[----:B------:R-:W-:Y:S01]  /*6400*/  IADD3 R74, P6, R90, UR28, RZ ;  /* 0x0000001c5a4a7c10 */ /* 0x000fe2000ffde0ff */
[----:B------:R-:W-:Y:S02]  /*6410*/  IMAD.MOV.U32 R132, RZ, RZ, RZ ;  /* 0x000000ffff847224 */ /* 0x000fe400078e00ff */
[----:B------:R0:W2:Y:S01]  /*6420*/  @P5 LDG.E.EL R131, desc[UR10][R80.64] ;  /* 0x0000000a50835981 */ /* 0x0000a2000c2e1900 */
[----:B------:R-:W-:-:S03]  /*6430*/  IADD3.X R75, R91, UR21, RZ, P6, !PT ;  /* 0x000000155b4b7c10 */ /* 0x000fc6000b7fe4ff */
[----:B------:R1:W2:Y:S01]  /*6440*/  @P2 LDG.E.EL R132, desc[UR10][R112.64] ;  /* 0x0000000a70842981 */ /* 0x0002a2000c2e1900 */
[----:B------:R-:W-:Y:S01]  /*6450*/  IMAD.WIDE R74, R32, 0x4, R74 ;  /* 0x00000004204a7825 */ /* 0x000fe200078e024a */
[----:B0-----:R-:W-:-:S04]  /*6460*/  IADD3 R80, P6, R90, UR22, RZ ;  /* 0x000000165a507c10 */ /* 0x001fc8000ffde0ff */
[----:B------:R-:W-:Y:S02]  /*6470*/  IADD3.X R81, R91, UR23, RZ, P6, !PT ;  /* 0x000000175b517c10 */ /* 0x000fe4000b7fe4ff */
[----:B-1----:R-:W-:Y:S02]  /*6480*/  CS2R R112, SRZ ;  /* 0x0000000000707805 */ /* 0x002fe4000001ff00 */
[----:B------:R-:W-:Y:S01]  /*6490*/  IADD3 R74, P6, R74, R10, RZ ;  /* 0x0000000a4a4a7210 */ /* 0x000fe20007fde0ff */
[----:B------:R-:W-:-:S03]  /*64a0*/  IMAD.WIDE R80, R37, 0x4, R80 ;  /* 0x0000000425507825 */ /* 0x000fc600078e0250 */
[----:B------:R0:W2:Y:S01]  /*64b0*/  @!P1 LDG.E.EL R113, desc[UR10][R108.64] ;  /* 0x0000000a6c719981 */ /* 0x0000a2000c2e1900 */
[----:B------:R-:W-:Y:S01]  /*64c0*/  IMAD.X R75, R75, 0x1, R9, P6 ;  /* 0x000000014b4b7824 */ /* 0x000fe200030e0609 */
[----:B------:R-:W-:Y:S01]  /*64d0*/  IADD3 R80, P6, R80, R11, RZ ;  /* 0x0000000b50507210 */ /* 0x000fe20007fde0ff */
[----:B------:R-:W-:Y:S01]  /*64e0*/  ULOP3.LUT UR8, UR8, 0x4, URZ, 0xc0, !UPT ;  /* 0x0000000408087892 */ /* 0x000fe2000f8ec03f */
[----:B------:R-:W2:Y:S01]  /*64f0*/  @P4 LDG.E.EL R112, desc[UR10][R116.64] ;  /* 0x0000000a74704981 */ /* 0x000ea2000c2e1900 */
[----:B0-----:R-:W-:Y:S02]  /*6500*/  CS2R R108, SRZ ;  /* 0x00000000006c7805 */ /* 0x001fe4000001ff00 */
[----:B------:R-:W-:-:S04]  /*6510*/  IMAD.X R81, R81, 0x1, R8, P6 ;  /* 0x0000000151517824 */ /* 0x000fc800030e0608 */
[----:B------:R0:W2:Y:S01]  /*6520*/  @P5 LDG.E.EL R108, desc[UR10][R104.64] ;  /* 0x0000000a686c5981 */ /* 0x0000a2000c2e1900 */
[----:B------:R-:W-:-:S03]  /*6530*/  UIADD3 UR6, UP0, UR6, UR8, URZ ;  /* 0x0000000806067290 */ /* 0x000fc6000ff1e03f */
[----:B------:R1:W2:Y:S01]  /*6540*/  @P2 LDG.E.EL R109, desc[UR10][R106.64] ;  /* 0x0000000a6a6d2981 */ /* 0x0002a2000c2e1900 */
[----:B0-----:R-:W-:-:S04]  /*6550*/  IADD3 R104, P6, R90, UR24, RZ ;  /* 0x000000185a687c10 */ /* 0x001fc8000ffde0ff */
[----:B------:R-:W-:Y:S02]  /*6560*/  IADD3.X R105, R91, UR25, RZ, P6, !PT ;  /* 0x000000195b697c10 */ /* 0x000fe4000b7fe4ff */
[----:B------:R-:W-:Y:S01]  /*6570*/  IADD3 R90, P6, R90, UR26, RZ ;  /* 0x0000001a5a5a7c10 */ /* 0x000fe2000ffde0ff */
[----:B------:R-:W-:-:S03]  /*6580*/  IMAD.WIDE R104, R6, 0x4, R104 ;  /* 0x0000000406687825 */ /* 0x000fc600078e0268 */
[----:B------:R-:W-:Y:S01]  /*6590*/  IADD3.X R91, R91, UR27, RZ, P6, !PT ;  /* 0x0000001b5b5b7c10 */ /* 0x000fe2000b7fe4ff */
[----:B-1----:R-:W-:Y:S01]  /*65a0*/  IMAD.MOV.U32 R106, RZ, RZ, RZ ;  /* 0x000000ffff6a7224 */ /* 0x002fe200078e00ff */
[----:B------:R-:W-:Y:S01]  /*65b0*/  IADD3 R104, P6, R104, R11, RZ ;  /* 0x0000000b68687210 */ /* 0x000fe20007fde0ff */
[----:B------:R-:W-:Y:S01]  /*65c0*/  IMAD.WIDE.U32 R90, R34, 0x4, R90 ;  /* 0x00000004225a7825 */ /* 0x000fe200078e005a */
[----:B------:R-:W-:-:S03]  /*65d0*/  USHF.L.U32 UR8, UR6, 0x2, URZ ;  /* 0x0000000206087899 */ /* 0x000fc6000800063f */
[----:B------:R-:W-:Y:S01]  /*65e0*/  IMAD.X R105, R105, 0x1, R8, P6 ;  /* 0x0000000169697824 */ /* 0x000fe200030e0608 */
[----:B------:R-:W-:Y:S01]  /*65f0*/  IADD3 R90, P6, R90, R20, RZ ;  /* 0x000000145a5a7210 */ /* 0x000fe20007fde0ff */
[----:B------:R0:W2:Y:S01]  /*6600*/  @P4 LDG.E.EL R106, desc[UR10][R98.64] ;  /* 0x0000000a626a4981 */ /* 0x0000a2000c2e1900 */
[----:B------:R-:W-:-:S03]  /*6610*/  UIADD3.X UR7, URZ, UR7, URZ, UP0, !UPT ;  /* 0x000000073f077290 */ /* 0x000fc600087fe43f */
[----:B------:R-:W-:Y:S01]  /*6620*/  IMAD.X R91, R91, 0x1, R36, P6 ;  /* 0x000000015b5b7824 */ /* 0x000fe200030e0624 */
[----:B------:R-:W-:Y:S01]  /*6630*/  USHF.L.U64.HI UR7, UR6, 0x2, UR7 ;  /* 0x0000000206077899 */ /* 0x000fe20008010207 */
[----:B------:R-:W-:Y:S01]  /*6640*/  IADD3 R107, P6, R24, UR8, RZ ;  /* 0x00000008186b7c10 */ /* 0x000fe2000ffde0ff */
[----:B0-----:R-:W-:-:S04]  /*6650*/  IMAD.MOV.U32 R98, RZ, RZ, RZ ;  /* 0x000000ffff627224 */ /* 0x001fc800078e00ff */
[----:B------:R-:W-:Y:S01]  /*6660*/  IADD3.X R99, R21, UR7, RZ, P6, !PT ;  /* 0x0000000715637c10 */ /* 0x000fe2000b7fe4ff */
[C---:B------:R-:W-:Y:S01]  /*6670*/  IMAD.SHL.U32 R116, R107.reuse, 0x4, RZ ;  /* 0x000000046b747824 */ /* 0x040fe200078e00ff */
[----:B------:R0:W2:Y:S02]  /*6680*/  @!P1 LDG.E.EL R98, desc[UR10][R84.64] ;  /* 0x0000000a54629981 */ /* 0x0000a4000c2e1900 */
[----:B------:R-:W-:Y:S02]  /*6690*/  SHF.L.U64.HI R107, R107, 0x2, R99 ;  /* 0x000000026b6b7819 */ /* 0x000fe40000010263 */
[----:B0-----:R-:W-:-:S06]  /*66a0*/  CS2R R84, SRZ ;  /* 0x0000000000547805 */ /* 0x001fcc000001ff00 */
[----:B------:R0:W2:Y:S04]  /*66b0*/  @P5 LDG.E.EL R84, desc[UR10][R74.64] ;  /* 0x0000000a4a545981 */ /* 0x0000a8000c2e1900 */
[----:B------:R1:W2:Y:S01]  /*66c0*/  @P2 LDG.E.EL R85, desc[UR10][R80.64] ;  /* 0x0000000a50552981 */ /* 0x0002a2000c2e1900 */
[----:B0-----:R-:W-:-:S04]  /*66d0*/  IADD3 R74, P6, R116, UR28, RZ ;  /* 0x0000001c744a7c10 */ /* 0x001fc8000ffde0ff */
[----:B------:R-:W-:Y:S02]  /*66e0*/  IADD3.X R75, R107, UR21, RZ, P6, !PT ;  /* 0x000000156b4b7c10 */ /* 0x000fe4000b7fe4ff */
[----:B-1----:R-:W-:Y:S01]  /*66f0*/  IADD3 R80, P6, R116, UR22, RZ ;  /* 0x0000001674507c10 */ /* 0x002fe2000ffde0ff */
[----:B------:R-:W-:Y:S02]  /*6700*/  IMAD.MOV.U32 R99, RZ, RZ, RZ ;  /* 0x000000ffff637224 */ /* 0x000fe400078e00ff */
[----:B------:R-:W-:Y:S01]  /*6710*/  IMAD.WIDE R74, R32, 0x4, R74 ;  /* 0x00000004204a7825 */ /* 0x000fe200078e024a */
[----:B------:R-:W-:-:S03]  /*6720*/  IADD3.X R81, R107, UR23, RZ, P6, !PT ;  /* 0x000000176b517c10 */ /* 0x000fc6000b7fe4ff */
[----:B------:R0:W2:Y:S01]  /*6730*/  @P4 LDG.E.EL R99, desc[UR10][R104.64] ;  /* 0x0000000a68634981 */ /* 0x0000a2000c2e1900 */
[----:B------:R-:W-:Y:S01]  /*6740*/  IADD3 R74, P6, R74, R10, RZ ;  /* 0x0000000a4a4a7210 */ /* 0x000fe20007fde0ff */
[----:B------:R-:W-:-:S04]  /*6750*/  IMAD.WIDE R80, R37, 0x4, R80 ;  /* 0x0000000425507825 */ /* 0x000fc800078e0250 */
[----:B------:R-:W-:Y:S01]  /*6760*/  IMAD.X R75, R75, 0x1, R9, P6 ;  /* 0x000000014b4b7824 */ /* 0x000fe200030e0609 */
[----:B------:R-:W-:Y:S02]  /*6770*/  IADD3 R80, P6, R80, R11, RZ ;  /* 0x0000000b50507210 */ /* 0x000fe40007fde0ff */
[----:B0-----:R-:W-:-:S03]  /*6780*/  CS2R R104, SRZ ;  /* 0x0000000000687805 */ /* 0x001fc6000001ff00 */
[----:B------:R-:W-:-:S03]  /*6790*/  IMAD.X R81, R81, 0x1, R8, P6 ;  /* 0x0000000151517824 */ /* 0x000fc600030e0608 */
[----:B------:R0:W2:Y:S02]  /*67a0*/  @!P1 LDG.E.EL R104, desc[UR10][R90.64] ;  /* 0x0000000a5a689981 */ /* 0x0000a4000c2e1900 */
[----:B0-----:R-:W-:-:S06]  /*67b0*/  CS2R R90, SRZ ;  /* 0x00000000005a7805 */ /* 0x001fcc000001ff00 */
        /* <DEDUP_REMOVED lines=8> */
[----:B------:R-:W-:-:S04]  /*6840*/  IMAD.WIDE.U32 R74, R34, 0x4, R74 ;  /* 0x00000004224a7825 */ /* 0x000fc800078e004a */
[----:B------:R-:W-:Y:S01]  /*6850*/  IMAD.X R81, R81, 0x1, R8, P6 ;  /* 0x0000000151517824 */ /* 0x000fe200030e0608 */
[----:B------:R-:W-:-:S04]  /*6860*/  IADD3 R74, P6, R74, R20, RZ ;  /* 0x000000144a4a7210 */ /* 0x000fc80007fde0ff */
[----:B------:R0:W2:Y:S01]  /*6870*/  @P4 LDG.E.EL R105, desc[UR10][R80.64] ;  /* 0x0000000a50694981 */ /* 0x0000a2000c2e1900 */
[----:B------:R-:W-:Y:S01]  /*6880*/  IMAD.X R75, R75, 0x1, R36, P6 ;  /* 0x000000014b4b7824 */ /* 0x000fe200030e0624 */
[----:B------:R-:W-:-:S04]  /*6890*/  IADD3 R117, P6, R23, UR8, RZ ;  /* 0x0000000817757c10 */ /* 0x000fc8000ffde0ff */
[----:B------:R-:W-:Y:S01]  /*68a0*/  IADD3.X R116, R217, UR7, RZ, P6, !PT ;  /* 0x00000007d9747c10 */ /* 0x000fe2000b7fe4ff */
[C---:B------:R-:W-:Y:S01]  /*68b0*/  IMAD.SHL.U32 R133, R117.reuse, 0x4, RZ ;  /* 0x0000000475857824 */ /* 0x040fe200078e00ff */
[----:B0-----:R-:W-:Y:S02]  /*68c0*/  CS2R R80, SRZ ;  /* 0x0000000000507805 */ /* 0x001fe4000001ff00 */
[----:B------:R-:W-:-:S04]  /*68d0*/  SHF.L.U64.HI R117, R117, 0x2, R116 ;  /* 0x0000000275757819 */ /* 0x000fc80000010274 */
[----:B------:R0:W2:Y:S02]  /*68e0*/  @!P1 LDG.E.EL R80, desc[UR10][R74.64] ;  /* 0x0000000a4a509981 */ /* 0x0000a4000c2e1900 */
[----:B0-----:R-:W-:-:S04]  /*68f0*/  IADD3 R74, P6, R133, UR28, RZ ;  /* 0x0000001c854a7c10 */ /* 0x001fc8000ffde0ff */
[----:B------:R-:W-:-:S03]  /*6900*/  IADD3.X R75, R117, UR21, RZ, P6, !PT ;  /* 0x00000015754b7c10 */ /* 0x000fc6000b7fe4ff */
[----:B------:R-:W-:-:S03]  /*6910*/  IMAD.WIDE R74, R32, 0x4, R74 ;  /* 0x00000004204a7825 */ /* 0x000fc600078e024a */
[----:B------:R-:W-:-:S05]  /*6920*/  IADD3 R74, P6, R74, R10, RZ ;  /* 0x0000000a4a4a7210 */ /* 0x000fca0007fde0ff */
[----:B------:R-:W-:-:S05]  /*6930*/  IMAD.X R75, R75, 0x1, R9, P6 ;  /* 0x000000014b4b7824 */ /* 0x000fca00030e0609 */
[----:B------:R0:W2:Y:S02]  /*6940*/  @P5 LDG.E.EL R81, desc[UR10][R74.64] ;  /* 0x0000000a4a515981 */ /* 0x0000a4000c2e1900 */
[----:B0-----:R-:W-:-:S04]  /*6950*/  IADD3 R74, P6, R133, UR22, RZ ;  /* 0x00000016854a7c10 */ /* 0x001fc8000ffde0ff */
[----:B------:R-:W-:-:S03]  /*6960*/  IADD3.X R75, R117, UR23, RZ, P6, !PT ;  /* 0x00000017754b7c10 */ /* 0x000fc6000b7fe4ff */
[----:B------:R-:W-:-:S03]  /*6970*/  IMAD.WIDE R74, R37, 0x4, R74 ;  /* 0x00000004254a7825 */ /* 0x000fc600078e024a */
[----:B------:R-:W-:Y:S01]  /*6980*/  IADD3 R74, P6, R74, R11, RZ ;  /* 0x0000000b4a4a7210 */ /* 0x000fe20007fde0ff */
[----:B------:R-:W-:-:S04]  /*6990*/  IMAD.MOV.U32 R107, RZ, RZ, RZ ;  /* 0x000000ffff6b7224 */ /* 0x000fc800078e00ff */
        /* <DEDUP_REMOVED lines=11> */
[----:B------:R-:W-:-:S03]  /*6a50*/  IMAD.WIDE.U32 R74, R34, 0x4, R74 ;  /* 0x00000004224a7825 */ /* 0x000fc600078e004a */
[----:B------:R-:W-:Y:S01]  /*6a60*/  IADD3 R74, P6, R74, R20, RZ ;  /* 0x000000144a4a7210 */ /* 0x000fe20007fde0ff */
[----:B------:R-:W-:-:S04]  /*6a70*/  IMAD.MOV.U32 R117, RZ, RZ, RZ ;  /* 0x000000ffff757224 */ /* 0x000fc800078e00ff */
[----:B------:R-:W-:Y:S01]  /*6a80*/  IMAD.X R75, R75, 0x1, R36, P6 ;  /* 0x000000014b4b7824 */ /* 0x000fe200030e0624 */
[----:B------:R-:W-:-:S04]  /*6a90*/  IADD3 R136, P6, R15, UR8, RZ ;  /* 0x000000080f887c10 */ /* 0x000fc8000ffde0ff */
[----:B------:R0:W2:Y:S01]  /*6aa0*/  @!P1 LDG.E.EL R117, desc[UR10][R74.64] ;  /* 0x0000000a4a759981 */ /* 0x0000a2000c2e1900 */
[----:B------:R-:W-:Y:S01]  /*6ab0*/  IMAD.SHL.U32 R137, R136, 0x4, RZ ;  /* 0x0000000488897824 */ /* 0x000fe200078e00ff */
[----:B0-----:R-:W-:-:S04]  /*6ac0*/  IADD3.X R74, R33, UR7, RZ, P6, !PT ;  /* 0x00000007214a7c10 */ /* 0x001fc8000b7fe4ff */
[----:B------:R-:W-:Y:S02]  /*6ad0*/  SHF.L.U64.HI R136, R136, 0x2, R74 ;  /* 0x0000000288887819 */ /* 0x000fe4000001024a */
[----:B------:R-:W-:-:S04]  /*6ae0*/  IADD3 R74, P6, R137, UR28, RZ ;  /* 0x0000001c894a7c10 */ /* 0x000fc8000ffde0ff */
[----:B------:R-:W-:-:S03]  /*6af0*/  IADD3.X R75, R136, UR21, RZ, P6, !PT ;  /* 0x00000015884b7c10 */ /* 0x000fc6000b7fe4ff */
[----:B------:R-:W-:Y:S01]  /*6b00*/  IMAD.WIDE R74, R32, 0x4, R74 ;  /* 0x00000004204a7825 */ /* 0x000fe200078e024a */
[----:B------:R-:W-:Y:S02]  /*6b10*/  SEL R133, R146, RZ, P5 ;  /* 0x000000ff92857207 */ /* 0x000fe40002800000 */
[----:B------:R-:W-:Y:S02]  /*6b20*/  IADD3 R74, P6, R74, R10, RZ ;  /* 0x0000000a4a4a7210 */ /* 0x000fe40007fde0ff */
[----:B------:R-:W-:Y:S01]  /*6b30*/  SEL R158, R133, R158, !P3 ;  /* 0x0000009e859e7207 */ /* 0x000fe20005800000 */
[----:B------:R-:W-:Y:S02]  /*6b40*/  IMAD.MOV.U32 R133, RZ, RZ, RZ ;  /* 0x000000ffff857224 */ /* 0x000fe400078e00ff */
[----:B------:R-:W-:-:S05]  /*6b50*/  IMAD.X R75, R75, 0x1, R9, P6 ;  /* 0x000000014b4b7824 */ /* 0x000fca00030e0609 */
[----:B------:R0:W2:Y:S02]  /*6b60*/  @P5 LDG.E.EL R133, desc[UR10][R74.64] ;  /* 0x0000000a4a855981 */ /* 0x0000a4000c2e1900 */
[----:B0-----:R-:W-:-:S04]  /*6b70*/  IADD3 R74, P6, R137, UR22, RZ ;  /* 0x00000016894a7c10 */ /* 0x001fc8000ffde0ff */
[----:B------:R-:W-:-:S03]  /*6b80*/  IADD3.X R75, R136, UR23, RZ, P6, !PT ;  /* 0x00000017884b7c10 */ /* 0x000fc6000b7fe4ff */
[----:B------:R-:W-:Y:S01]  /*6b90*/  IMAD.WIDE R74, R37, 0x4, R74 ;  /* 0x00000004254a7825 */ /* 0x000fe200078e024a */
[----:B------:R-:W-:Y:S02]  /*6ba0*/  CS2R R134, SRZ ;  /* 0x0000000000867805 */ /* 0x000fe4000001ff00 */
[----:B------:R-:W-:-:S05]  /*6bb0*/  IADD3 R74, P6, R74, R11, RZ ;  /* 0x0000000b4a4a7210 */ /* 0x000fca0007fde0ff */
[----:B------:R-:W-:-:S05]  /*6bc0*/  IMAD.X R75, R75, 0x1, R8, P6 ;  /* 0x000000014b4b7824 */ /* 0x000fca00030e0608 */
[----:B------:R0:W2:Y:S02]  /*6bd0*/  @P2 LDG.E.EL R134, desc[UR10][R74.64] ;  /* 0x0000000a4a862981 */ /* 0x0000a4000c2e1900 */
        /* <DEDUP_REMOVED lines=8> */
[----:B------:R-:W-:-:S03]  /*6c60*/  IMAD.WIDE.U32 R74, R34, 0x4, R74 ;  /* 0x00000004224a7825 */ /* 0x000fc600078e004a */
[----:B------:R-:W-:Y:S01]  /*6c70*/  IADD3 R74, P6, R74, R20, RZ ;  /* 0x000000144a4a7210 */ /* 0x000fe20007fde0ff */
[----:B------:R-:W-:-:S04]  /*6c80*/  IMAD.MOV.U32 R136, RZ, RZ, RZ ;  /* 0x000000ffff887224 */ /* 0x000fc800078e00ff */
[----:B------:R-:W-:-:S05]  /*6c90*/  IMAD.X R75, R75, 0x1, R36, P6 ;  /* 0x000000014b4b7824 */ /* 0x000fca00030e0624 */
[----:B------:R0:W2:Y:S01]  /*6ca0*/  @!P1 LDG.E.EL R136, desc[UR10][R74.64] ;  /* 0x0000000a4a889981 */ /* 0x0000a2000c2e1900 */
[----:B------:R-:W-:Y:S02]  /*6cb0*/  SEL R57, R56, R57, !P3 ;  /* 0x0000003938397207 */ /* 0x000fe40005800000 */
[----:B0-----:R-:W-:-:S04]  /*6cc0*/  IADD3 R74, P6, R222, UR8, RZ ;  /* 0x00000008de4a7c10 */ /* 0x001fc8000ffde0ff */
[----:B------:R-:W-:Y:S01]  /*6cd0*/  IADD3.X R137, R221, UR7, RZ, P6, !PT ;  /* 0x00000007dd897c10 */ /* 0x000fe2000b7fe4ff */
[----:B------:R-:W-:-:S03]  /*6ce0*/  IMAD.SHL.U32 R75, R74, 0x4, RZ ;  /* 0x000000044a4b7824 */ /* 0x000fc600078e00ff */
[----:B------:R-:W-:Y:S02]  /*6cf0*/  SHF.L.U64.HI R74, R74, 0x2, R137 ;  /* 0x000000024a4a7819 */ /* 0x000fe40000010289 */
[----:B------:R-:W-:Y:S01]  /*6d00*/  IADD3 R56, P6, R75, UR28, RZ ;  /* 0x0000001c4b387c10 */ /* 0x000fe2000ffde0ff */
[----:B------:R-:W-:-:S03]  /*6d10*/  FADD R152, R57, R66 ;  /* 0x0000004239987221 */ /* 0x000fc60000000000 */
        /* <DEDUP_REMOVED lines=16> */
[----:B------:R-:W-:-:S05]  /*6e20*/  IADD3 R56, P6, R56, R11, RZ ;  /* 0x0000000b38387210 */ /* 0x000fca0007fde0ff */
[----:B------:R-:W-:Y:S01]  /*6e30*/  IMAD.X R57, R57, 0x1, R8, P6 ;  /* 0x0000000139397824 */ /* 0x000fe200030e0608 */
[----:B------:R-:W-:-:S04]  /*6e40*/  UIMAD.WIDE.U32 UR6, UR5, 0x8, UR18 ;  /* 0x00000008050678a5 */ /* 0x000fc8000f8e0012 */
[----:B------:R0:W2:Y:S02]  /*6e50*/  @P4 LDG.E.EL R138, desc[UR10][R56.64] ;  /* 0x0000000a388a4981 */ /* 0x0000a4000c2e1900 */
[----:B0-----:R-:W-:Y:S01]  /*6e60*/  IADD3 R56, P6, R75, UR26, RZ ;  /* 0x0000001a4b387c10 */ /* 0x001fe2000ffde0ff */
[----:B------:R-:W-:-:S03]  /*6e70*/  IMAD.U32 R75, RZ, RZ, UR7 ;  /* 0x00000007ff4b7e24 */ /* 0x000fc6000f8e00ff */
[----:B------:R-:W-:Y:S01]  /*6e80*/  IADD3.X R57, R74, UR27, RZ, P6, !PT ;  /* 0x0000001b4a397c10 */ /* 0x000fe2000b7fe4ff */
[----:B------:R-:W-:-:S06]  /*6e90*/  IMAD.U32 R74, RZ, RZ, UR6 ;  /* 0x00000006ff4a7e24 */ /* 0x000fcc000f8e00ff */
[----:B------:R-:W2:Y:S01]  /*6ea0*/  LDG.E.EL.64 R74, desc[UR10][R74.64] ;  /* 0x0000000a4a4a7981 */ /* 0x000ea2000c2e1b00 */
[----:B------:R-:W-:-:S03]  /*6eb0*/  IMAD.WIDE.U32 R56, R34, 0x4, R56 ;  /* 0x0000000422387825 */ /* 0x000fc600078e0038 */
[----:B------:R-:W-:-:S05]  /*6ec0*/  IADD3 R56, P6, R56, R20, RZ ;  /* 0x0000001438387210 */ /* 0x000fca0007fde0ff */
[----:B------:R-:W-:-:S05]  /*6ed0*/  IMAD.X R57, R57, 0x1, R36, P6 ;  /* 0x0000000139397824 */ /* 0x000fca00030e0624 */
[----:B------:R0:W3:Y:S02]  /*6ee0*/  @!P1 LDG.E.EL R139, desc[UR10][R56.64] ;  /* 0x0000000a388b9981 */ /* 0x0000e4000c2e1900 */
[----:B0-----:R-:W-:-:S04]  /*6ef0*/  IADD3 R56, P6, R193, UR26, RZ ;  /* 0x0000001ac1387c10 */ /* 0x001fc8000ffde0ff */
[----:B------:R-:W-:-:S03]  /*6f00*/  IADD3.X R57, R38, UR27, RZ, P6, !PT ;  /* 0x0000001b26397c10 */ /* 0x000fc6000b7fe4ff */
[----:B------:R-:W-:-:S03]  /*6f10*/  IMAD.WIDE.U32 R56, R34, 0x4, R56 ;  /* 0x0000000422387825 */ /* 0x000fc600078e0038 */
[----:B------:R-:W-:-:S05]  /*6f20*/  IADD3 R56, P6, R56, R20, RZ ;  /* 0x0000001438387210 */ /* 0x000fca0007fde0ff */
[----:B------:R-:W-:Y:S01]  /*6f30*/  IMAD.X R57, R57, 0x1, R36, P6 ;  /* 0x0000000139397824 */ /* 0x000fe200030e0624 */
[----:B------:R-:W-:-:S04]  /*6f40*/  @P0 SEL R43, R54, RZ, P4 ;  /* 0x000000ff362b0207 */ /* 0x000fc80002000000 */
[----:B------:R-:W-:Y:S01]  /*6f50*/  SEL R54, R42, R43, !P3 ;  /* 0x0000002b2a367207 */ /* 0x000fe20005800000 */
[----:B------:R-:W-:Y:S01]  /*6f60*/  IMAD.MOV.U32 R38, RZ, RZ, RZ ;  /* 0x000000ffff267224 */ /* 0x000fe200078e00ff */
[----:B------:R-:W-:-:S05]  /*6f70*/  SEL R55, R55, RZ, !P1 ;  /* 0x000000ff37377207 */ /* 0x000fca0004800000 */
[----:B------:R-:W-:Y:S01]  /*6f80*/  FADD R54, R54, R55 ;  /* 0x0000003736367221 */ /* 0x000fe20000000000 */
        /* <DEDUP_REMOVED lines=8> */
[----:B------:R-:W-:Y:S01]  /*7010*/  IADD3 R75, P6, R7, UR32, RZ ;  /* 0x00000020074b7c10 */ /* 0x000fe2000ffde0ff */
[----:B------:R-:W-:-:S04]  /*7020*/  IMAD.MOV.U32 R7, RZ, RZ, RZ ;  /* 0x000000ffff077224 */ /* 0x000fc800078e00ff */
[C---:B------:R-:W-:Y:S01]  /*7030*/  IMAD.SHL.U32 R140, R75.reuse, 0x4, RZ ;  /* 0x000000044b8c7824 */ /* 0x040fe200078e00ff */
[----:B------:R-:W-:Y:S01]  /*7040*/  IADD3.X R29, R29, UR29, RZ, P6, !PT ;  /* 0x0000001d1d1d7c10 */ /* 0x000fe2000b7fe4ff */
[----:B------:R0:W2:Y:S03]  /*7050*/  @!P1 LDG.E.EL R7, desc[UR10][R56.64] ;  /* 0x0000000a38079981 */ /* 0x0000a6000c2e1900 */
[----:B------:R-:W-:Y:S02]  /*7060*/  SHF.L.U64.HI R75, R75, 0x2, R29 ;  /* 0x000000024b4b7819 */ /* 0x000fe4000001021d */
[----:B0-----:R-:W-:-:S04]  /*7070*/  IADD3 R56, P6, R140, UR28, RZ ;  /* 0x0000001c8c387c10 */ /* 0x001fc8000ffde0ff */
[----:B------:R-:W-:-:S03]  /*7080*/  IADD3.X R57, R75, UR21, RZ, P6, !PT ;  /* 0x000000154b397c10 */ /* 0x000fc6000b7fe4ff */
[----:B------:R-:W-:-:S03]  /*7090*/  IMAD.WIDE R56, R32, 0x4, R56 ;  /* 0x0000000420387825 */ /* 0x000fc600078e0238 */
[----:B------:R-:W-:-:S05]  /*70a0*/  IADD3 R56, P6, R56, R10, RZ ;  /* 0x0000000a38387210 */ /* 0x000fca0007fde0ff */
[----:B------:R-:W-:Y:S01]  /*70b0*/  IMAD.X R57, R57, 0x1, R9, P6 ;  /* 0x0000000139397824 */ /* 0x000fe200030e0609 */
[----:B------:R-:W-:-:S04]  /*70c0*/  IADD3 R42, P6, R140, UR22, RZ ;  /* 0x000000168c2a7c10 */ /* 0x000fc8000ffde0ff */
[----:B------:R-:W-:-:S03]  /*70d0*/  IADD3.X R43, R75, UR23, RZ, P6, !PT ;  /* 0x000000174b2b7c10 */ /* 0x000fc6000b7fe4ff */
[----:B------:R-:W-:-:S03]  /*70e0*/  IMAD.WIDE R42, R37, 0x4, R42 ;  /* 0x00000004252a7825 */ /* 0x000fc600078e022a */
[----:B------:R-:W-:-:S05]  /*70f0*/  IADD3 R42, P6, R42, R11, RZ ;  /* 0x0000000b2a2a7210 */ /* 0x000fca0007fde0ff */
[----:B------:R-:W-:Y:S01]  /*7100*/  IMAD.X R43, R43, 0x1, R8, P6 ;  /* 0x000000012b2b7824 */ /* 0x000fe200030e0608 */
[----:B------:R-:W-:-:S04]  /*7110*/  USHF.R.U32.HI UR5, URZ, 0x1d, UR7 ;  /* 0x0000001d3f057899 */ /* 0x000fc80008011607 */
[----:B------:R0:W2:Y:S01]  /*7120*/  @P2 LDG.E.EL R38, desc[UR10][R42.64] ;  /* 0x0000000a2a262981 */ /* 0x0000a2000c2e1900 */
[----:B------:R-:W-:Y:S01]  /*7130*/  ULOP3.LUT UR5, UR5, 0x4, URZ, 0xc0, !UPT ;  /* 0x0000000405057892 */ /* 0x000fe2000f8ec03f */
[----:B0-----:R-:W-:-:S04]  /*7140*/  IADD3 R42, P6, R140, UR24, RZ ;  /* 0x000000188c2a7c10 */ /* 0x001fc8000ffde0ff */
[----:B------:R-:W-:Y:S01]  /*7150*/  IADD3.X R43, R75, UR25, RZ, P6, !PT ;  /* 0x000000194b2b7c10 */ /* 0x000fe2000b7fe4ff */
[----:B------:R-:W-:Y:S02]  /*7160*/  UIADD3 UR5, UP0, UR6, UR5, URZ ;  /* 0x0000000506057290 */ /* 0x000fe4000ff1e03f */
[----:B------:R-:W-:Y:S02]  /*7170*/  IMAD.WIDE R42, R6, 0x4, R42 ;  /* 0x00000004062a7825 */ /* 0x000fe400078e022a */
[----:B------:R-:W-:Y:S02]  /*7180*/  UIADD3.X UR8, URZ, UR7, URZ, UP0, !UPT ;  /* 0x000000073f087290 */ /* 0x000fe400087fe43f */
[----:B------:R-:W-:Y:S01]  /*7190*/  USHF.L.U32 UR30, UR5, 0x2, URZ ;  /* 0x00000002051e7899 */ /* 0x000fe2000800063f */
[----:B------:R-:W-:Y:S01]  /*71a0*/  IMAD.MOV.U32 R29, RZ, RZ, RZ ;  /* 0x000000ffff1d7224 */ /* 0x000fe200078e00ff */
[----:B------:R-:W-:Y:S01]  /*71b0*/  IADD3 R42, P6, R42, R11, RZ ;  /* 0x0000000b2a2a7210 */ /* 0x000fe20007fde0ff */
[----:B------:R-:W-:-:S04]  /*71c0*/  USHF.L.U64.HI UR9, UR5, 0x2, UR8 ;  /* 0x0000000205097899 */ /* 0x000fc80008010208 */
[----:B------:R0:W2:Y:S01]  /*71d0*/  @P5 LDG.E.EL R29, desc[UR10][R56.64] ;  /* 0x0000000a381d5981 */ /* 0x0000a2000c2e1900 */
[----:B------:R-:W-:Y:S01]  /*71e0*/  IMAD.X R43, R43, 0x1, R8, P6 ;  /* 0x000000012b2b7824 */ /* 0x000fe200030e0608 */
[----:B0-----:R-:W-:Y:S02]  /*71f0*/  IADD3 R57, P6, R30, UR30, RZ ;  /* 0x0000001e1e397c10 */ /* 0x001fe4000ffde0ff */
[----:B------:R-:W-:Y:S02]  /*7200*/  SEL R30, R59, RZ, P2 ;  /* 0x000000ff3b1e7207 */ /* 0x000fe40001000000 */
[----:B------:R-:W-:Y:S01]  /*7210*/  IADD3.X R55, R19, UR9, RZ, P6, !PT ;  /* 0x0000000913377c10 */ /* 0x000fe2000b7fe4ff */
[----:B------:R-:W-:Y:S02]  /*7220*/  IMAD.MOV.U32 R19, RZ, RZ, RZ ;  /* 0x000000ffff137224 */ /* 0x000fe400078e00ff */
[C---:B------:R-:W-:Y:S01]  /*7230*/  IMAD.SHL.U32 R59, R57.reuse, 0x4, RZ ;  /* 0x00000004393b7824 */ /* 0x040fe200078e00ff */
[----:B------:R-:W-:-:S03]  /*7240*/  SHF.L.U64.HI R57, R57, 0x2, R55 ;  /* 0x0000000239397819 */ /* 0x000fc60000010237 */
[----:B------:R0:W2:Y:S02]  /*7250*/  @P4 LDG.E.EL R19, desc[UR10][R42.64] ;  /* 0x0000000a2a134981 */ /* 0x0000a4000c2e1900 */
[----:B0-----:R-:W-:-:S04]  /*7260*/  IADD3 R42, P6, R59, UR28, RZ ;  /* 0x0000001c3b2a7c10 */ /* 0x001fc8000ffde0ff */
[----:B------:R-:W-:-:S03]  /*7270*/  IADD3.X R43, R57, UR21, RZ, P6, !PT ;  /* 0x00000015392b7c10 */ /* 0x000fc6000b7fe4ff */
[----:B------:R-:W-:Y:S01]  /*7280*/  IMAD.WIDE R42, R32, 0x4, R42 ;  /* 0x00000004202a7825 */ /* 0x000fe200078e022a */
[----:B------:R-:W-:Y:S02]  /*7290*/  @P0 SEL R30, R67, RZ, P4 ;  /* 0x000000ff431e0207 */ /* 0x000fe40002000000 */
        /* <DEDUP_REMOVED lines=18> */
[----:B------:R-:W-:Y:S01]  /*73c0*/  IMAD.X R43, R43, 0x1, R8, P6 ;  /* 0x000000012b2b7824 */ /* 0x000fe200030e0608 */
[----:B------:R-:W-:-:S04]  /*73d0*/  USHF.R.U32.HI UR5, URZ, 0x1d, UR7 ;  /* 0x0000001d3f057899 */ /* 0x000fc80008011607 */
[----:B------:R0:W2:Y:S01]  /*73e0*/  @P4 LDG.E.EL R56, desc[UR10][R42.64] ;  /* 0x0000000a2a384981 */ /* 0x0000a2000c2e1900 */
[----:B------:R-:W-:Y:S01]  /*73f0*/  ULOP3.LUT UR5, UR5, 0x4, URZ, 0xc0, !UPT ;  /* 0x0000000405057892 */ /* 0x000fe2000f8ec03f */
[----:B0-----:R-:W-:-:S04]  /*7400*/  IADD3 R42, P6, R59, UR26, RZ ;  /* 0x0000001a3b2a7c10 */ /* 0x001fc8000ffde0ff */
[----:B------:R-:W-:Y:S01]  /*7410*/  IADD3.X R43, R57, UR27, RZ, P6, !PT ;  /* 0x0000001b392b7c10 */ /* 0x000fe2000b7fe4ff */
[----:B------:R-:W-:Y:S02]  /*7420*/  UIADD3 UR5, UP0, UR6, UR5, URZ ;  /* 0x0000000506057290 */ /* 0x000fe4000ff1e03f */
[----:B------:R-:W-:Y:S02]  /*7430*/  IMAD.WIDE.U32 R42, R34, 0x4, R42 ;  /* 0x00000004222a7825 */ /* 0x000fe400078e002a */
[----:B------:R-:W-:Y:S01]  /*7440*/  USHF.L.U32 UR31, UR5, 0x2, URZ ;  /* 0x00000002051f7899 */ /* 0x000fe2000800063f */
[----:B------:R-:W-:Y:S01]  /*7450*/  IADD3 R42, P6, R42, R20, RZ ;  /* 0x000000142a2a7210 */ /* 0x000fe20007fde0ff */
[----:B------:R-:W-:-:S04]  /*7460*/  UIADD3.X UR8, URZ, UR7, URZ, UP0, !UPT ;  /* 0x000000073f087290 */ /* 0x000fc800087fe43f */
[----:B------:R-:W-:Y:S01]  /*7470*/  IMAD.X R43, R43, 0x1, R36, P6 ;  /* 0x000000012b2b7824 */ /* 0x000fe200030e0624 */
[----:B------:R-:W-:Y:S02]  /*7480*/  IADD3 R67, P6, R27, UR31, RZ ;  /* 0x0000001f1b437c10 */ /* 0x000fe4000ffde0ff */
[----:B------:R-:W-:Y:S01]  /*7490*/  SEL R27, R48, RZ, !P1 ;  /* 0x000000ff301b7207 */ /* 0x000fe20004800000 */
[----:B------:R-:W-:-:S04]  /*74a0*/  USHF.L.U64.HI UR8, UR5, 0x2, UR8 ;  /* 0x0000000205087899 */ /* 0x000fc80008010208 */
[----:B------:R-:W-:Y:S01]  /*74b0*/  FADD R48, R58, R27 ;  /* 0x0000001b3a307221 */ /* 0x000fe20000000000 */
[----:B------:R-:W-:Y:S01]  /*74c0*/  IMAD.MOV.U32 R27, RZ, RZ, RZ ;  /* 0x000000ffff1b7224 */ /* 0x000fe200078e00ff */
[----:B------:R-:W-:Y:S01]  /*74d0*/  IADD3.X R216, R216, UR8, RZ, P6, !PT ;  /* 0x00000008d8d87c10 */ /* 0x000fe2000b7fe4ff */
[----:B------:R-:W-:-:S03]  /*74e0*/  IMAD.SHL.U32 R74, R67, 0x4, RZ ;  /* 0x00000004434a7824 */ /* 0x000fc600078e00ff */
[----:B------:R-:W-:Y:S01]  /*74f0*/  SHF.L.U64.HI R67, R67, 0x2, R216 ;  /* 0x0000000243437819 */ /* 0x000fe200000102d8 */
[----:B------:R0:W2:Y:S02]  /*7500*/  @!P1 LDG.E.EL R27, desc[UR10][R42.64] ;  /* 0x0000000a2a1b9981 */ /* 0x0000a4000c2e1900 */
        /* <DEDUP_REMOVED lines=26> */
[----:B------:R-:W-:Y:S02]  /*76b0*/  UIADD3.X UR6, URZ, UR7, URZ, UP0, !UPT ;  /* 0x000000073f067290 */ /* 0x000fe400087fe43f */
[----:B------:R-:W-:Y:S01]  /*76c0*/  USHF.L.U32 UR7, UR5, 0x2, URZ ;  /* 0x0000000205077899 */ /* 0x000fe2000800063f */
[----:B------:R-:W-:Y:S01]  /*76d0*/  IADD3 R42, P6, R42, R20, RZ ;  /* 0x000000142a2a7210 */ /* 0x000fe20007fde0ff */
[----:B------:R-:W-:-:S04]  /*76e0*/  USHF.L.U64.HI UR6, UR5, 0x2, UR6 ;  /* 0x0000000205067899 */ /* 0x000fc80008010206 */
[----:B------:R-:W-:Y:S01]  /*76f0*/  IMAD.X R43, R43, 0x1, R36, P6 ;  /* 0x000000012b2b7824 */ /* 0x000fe200030e0624 */
[----:B------:R-:W-:Y:S02]  /*7700*/  IADD3 R67, P6, R24, UR7, RZ ;  /* 0x0000000718437c10 */ /* 0x000fe4000ffde0ff */
[----:B------:R-:W-:Y:S02]  /*7710*/  SEL R114, R114, RZ, P2 ;  /* 0x000000ff72727207 */ /* 0x000fe40001000000 */
[----:B------:R-:W-:Y:S01]  /*7720*/  IADD3.X R74, R21, UR6, RZ, P6, !PT ;  /* 0x00000006154a7c10 */ /* 0x000fe2000b7fe4ff */
[----:B------:R-:W-:Y:S01]  /*7730*/  IMAD.MOV.U32 R21, RZ, RZ, RZ ;  /* 0x000000ffff157224 */ /* 0x000fe200078e00ff */
[----:B------:R-:W-:Y:S01]  /*7740*/  @P0 SEL R114, R115, RZ, P4 ;  /* 0x000000ff73720207 */ /* 0x000fe20002000000 */
[----:B------:R-:W-:Y:S01]  /*7750*/  IMAD.SHL.U32 R115, R67, 0x4, RZ ;  /* 0x0000000443737824 */ /* 0x000fe200078e00ff */
[----:B------:R-:W-:-:S03]  /*7760*/  SEL R49, R49, RZ, P5 ;  /* 0x000000ff31317207 */ /* 0x000fc60002800000 */
[----:B------:R0:W2:Y:S01]  /*7770*/  @!P1 LDG.E.EL R21, desc[UR10][R42.64] ;  /* 0x0000000a2a159981 */ /* 0x0000a2000c2e1900 */
[----:B------:R-:W-:Y:S02]  /*7780*/  SEL R24, R49, R114, !P3 ;  /* 0x0000007231187207 */ /* 0x000fe40005800000 */
[----:B------:R-:W-:Y:S02]  /*7790*/  SHF.L.U64.HI R114, R67, 0x2, R74 ;  /* 0x0000000243727819 */ /* 0x000fe4000001024a */
        /* <DEDUP_REMOVED lines=27> */
[----:B------:R0:W2:Y:S02]  /*7950*/  @!P1 LDG.E.EL R114, desc[UR10][R42.64] ;  /* 0x0000000a2a729981 */ /* 0x0000a4000c2e1900 */
[----:B0-----:R-:W-:-:S04]  /*7960*/  IADD3 R42, P6, R140, UR26, RZ ;  /* 0x0000001a8c2a7c10 */ /* 0x001fc8000ffde0ff */
[----:B------:R-:W-:-:S03]  /*7970*/  IADD3.X R43, R75, UR27, RZ, P6, !PT ;  /* 0x0000001b4b2b7c10 */ /* 0x000fc6000b7fe4ff */
[----:B------:R-:W-:-:S03]  /*7980*/  IMAD.WIDE.U32 R42, R34, 0x4, R42 ;  /* 0x00000004222a7825 */ /* 0x000fc600078e002a */
[----:B------:R-:W-:Y:S01]  /*7990*/  IADD3 R42, P6, R42, R20, RZ ;  /* 0x000000142a2a7210 */ /* 0x000fe20007fde0ff */
[----:B------:R-:W-:-:S04]  /*79a0*/  IMAD.MOV.U32 R75, RZ, RZ, RZ ;  /* 0x000000ffff4b7224 */ /* 0x000fc800078e00ff */
[----:B------:R-:W-:Y:S01]  /*79b0*/  IMAD.X R43, R43, 0x1, R36, P6 ;  /* 0x000000012b2b7824 */ /* 0x000fe200030e0624 */
[----:B------:R-:W-:-:S04]  /*79c0*/  IADD3 R115, P6, R35, UR32, RZ ;  /* 0x0000002023737c10 */ /* 0x000fc8000ffde0ff */
[----:B------:R-:W-:Y:S01]  /*79d0*/  IADD3.X R22, R22, UR29, RZ, P6, !PT ;  /* 0x0000001d16167c10 */ /* 0x000fe2000b7fe4ff */
[C---:B------:R-:W-:Y:S01]  /*79e0*/  IMAD.SHL.U32 R140, R115.reuse, 0x4, RZ ;  /* 0x00000004738c7824 */ /* 0x040fe200078e00ff */
[----:B------:R0:W2:Y:S02]  /*79f0*/  @!P1 LDG.E.EL R75, desc[UR10][R42.64] ;  /* 0x0000000a2a4b9981 */ /* 0x0000a4000c2e1900 */
[----:B------:R-:W-:Y:S02]  /*7a00*/  SHF.L.U64.HI R115, R115, 0x2, R22 ;  /* 0x0000000273737819 */ /* 0x000fe40000010216 */
[----:B0-----:R-:W-:-:S04]  /*7a10*/  IADD3 R42, P6, R140, UR22, RZ ;  /* 0x000000168c2a7c10 */ /* 0x001fc8000ffde0ff */
[----:B------:R-:W-:-:S03]  /*7a20*/  IADD3.X R43, R115, UR23, RZ, P6, !PT ;  /* 0x00000017732b7c10 */ /* 0x000fc6000b7fe4ff */
[----:B------:R-:W-:Y:S01]  /*7a30*/  IMAD.WIDE R42, R37, 0x4, R42 ;  /* 0x00000004252a7825 */ /* 0x000fe200078e022a */
[----:B------:R-:W-:Y:S02]  /*7a40*/  SEL R22, R60, RZ, P2 ;  /* 0x000000ff3c167207 */ /* 0x000fe40001000000 */
[----:B------:R-:W-:Y:S02]  /*7a50*/  IADD3 R42, P6, R42, R11, RZ ;  /* 0x0000000b2a2a7210 */ /* 0x000fe40007fde0ff */
[----:B------:R-:W-:Y:S02]  /*7a60*/  @P0 SEL R22, R61, RZ, P4 ;  /* 0x000000ff3d160207 */ /* 0x000fe40002000000 */
[----:B------:R-:W-:Y:S01]  /*7a70*/  CS2R R60, SRZ ;  /* 0x00000000003c7805 */ /* 0x000fe2000001ff00 */
        /* <DEDUP_REMOVED lines=10> */
[----:B------:R-:W-:Y:S01]  /*7b20*/  IMAD.WIDE R42, R32, 0x4, R42 ;  /* 0x00000004202a7825 */ /* 0x000fe200078e022a */
[----:B------:R-:W-:Y:S02]  /*7b30*/  SEL R35, R150, RZ, !P1 ;  /* 0x000000ff96237207 */ /* 0x000fe40004800000 */
[----:B------:R-:W-:Y:S02]  /*7b40*/  IADD3 R42, P6, R42, R10, RZ ;  /* 0x0000000a2a2a7210 */ /* 0x000fe40007fde0ff */
[----:B------:R-:W-:Y:S01]  /*7b50*/  SEL R151, R151, RZ, P5 ;  /* 0x000000ff97977207 */ /* 0x000fe20002800000 */
[----:B------:R-:W-:Y:S02]  /*7b60*/  FADD R35, R24, R35 ;  /* 0x0000002318237221 */ /* 0x000fe40000000000 */
[----:B------:R-:W-:Y:S01]  /*7b70*/  IMAD.X R43, R43, 0x1, R9, P6 ;  /* 0x000000012b2b7824 */ /* 0x000fe200030e0609 */
[----:B------:R-:W-:Y:S02]  /*7b80*/  IADD3 R24, P6, R5, UR30, RZ ;  /* 0x0000001e05187c10 */ /* 0x000fe4000ffde0ff */
[----:B------:R-:W-:-:S02]  /*7b90*/  SEL R22, R151, R22, !P3 ;  /* 0x0000001697167207 */ /* 0x000fc40005800000 */
[----:B------:R-:W-:Y:S02]  /*7ba0*/  SEL R5, R86, RZ, !P1 ;  /* 0x000000ff56057207 */ /* 0x000fe40004800000 */
[----:B------:R-:W-:-:S03]  /*7bb0*/  IADD3.X R142, R16, UR9, RZ, P6, !PT ;  /* 0x00000009108e7c10 */ /* 0x000fc6000b7fe4ff */
[----:B------:R-:W-:Y:S01]  /*7bc0*/  FADD R16, R22, R5 ;  /* 0x0000000516107221 */ /* 0x000fe20000000000 */
[----:B------:R-:W-:Y:S02]  /*7bd0*/  IMAD.MOV.U32 R5, RZ, RZ, RZ ;  /* 0x000000ffff057224 */ /* 0x000fe400078e00ff */
[C---:B------:R-:W-:Y:S01]  /*7be0*/  IMAD.SHL.U32 R141, R24.reuse, 0x4, RZ ;  /* 0x00000004188d7824 */ /* 0x040fe200078e00ff */
[----:B------:R-:W-:-:S03]  /*7bf0*/  SHF.L.U64.HI R22, R24, 0x2, R142 ;  /* 0x0000000218167819 */ /* 0x000fc6000001028e */
[----:B------:R0:W2:Y:S02]  /*7c00*/  @P5 LDG.E.EL R5, desc[UR10][R42.64] ;  /* 0x0000000a2a055981 */ /* 0x0000a4000c2e1900 */
[----:B0-----:R-:W-:-:S04]  /*7c10*/  IADD3 R42, P6, R141, UR28, RZ ;  /* 0x0000001c8d2a7c10 */ /* 0x001fc8000ffde0ff */
[----:B------:R-:W-:-:S03]  /*7c20*/  IADD3.X R43, R22, UR21, RZ, P6, !PT ;  /* 0x00000015162b7c10 */ /* 0x000fc6000b7fe4ff */
[----:B------:R-:W-:Y:S01]  /*7c30*/  IMAD.WIDE R42, R32, 0x4, R42 ;  /* 0x00000004202a7825 */ /* 0x000fe200078e022a */
[----:B------:R-:W-:Y:S02]  /*7c40*/  SEL R24, R87, RZ, P2 ;  /* 0x000000ff57187207 */ /* 0x000fe40001000000 */
[----:B------:R-:W-:Y:S02]  /*7c50*/  IADD3 R42, P6, R42, R10, RZ ;  /* 0x0000000a2a2a7210 */ /* 0x000fe40007fde0ff */
[----:B------:R-:W-:-:S03]  /*7c60*/  CS2R R86, SRZ ;  /* 0x0000000000567805 */ /* 0x000fc6000001ff00 */
        /* <DEDUP_REMOVED lines=11> */
[----:B------:R-:W-:Y:S02]  /*7d20*/  @P0 SEL R24, R100, RZ, P4 ;  /* 0x000000ff64180207 */ /* 0x000fe40002000000 */
[----:B------:R-:W-:Y:S01]  /*7d30*/  IADD3 R42, P6, R42, R11, RZ ;  /* 0x0000000b2a2a7210 */ /* 0x000fe20007fde0ff */
[----:B------:R-:W-:-:S04]  /*7d40*/  IMAD.MOV.U32 R100, RZ, RZ, RZ ;  /* 0x000000ffff647224 */ /* 0x000fc800078e00ff */
[----:B------:R-:W-:-:S05]  /*7d50*/  IMAD.X R43, R43, 0x1, R8, P6 ;  /* 0x000000012b2b7824 */ /* 0x000fca00030e0608 */
[----:B------:R0:W2:Y:S02]  /*7d60*/  @P4 LDG.E.EL R100, desc[UR10][R42.64] ;  /* 0x0000000a2a644981 */ /* 0x0000a4000c2e1900 */
[----:B0-----:R-:W-:-:S04]  /*7d70*/  IADD3 R42, P6, R141, UR26, RZ ;  /* 0x0000001a8d2a7c10 */ /* 0x001fc8000ffde0ff */
[----:B------:R-:W-:-:S03]  /*7d80*/  IADD3.X R43, R22, UR27, RZ, P6, !PT ;  /* 0x0000001b162b7c10 */ /* 0x000fc6000b7fe4ff */
[----:B------:R-:W-:-:S03]  /*7d90*/  IMAD.WIDE.U32 R42, R34, 0x4, R42 ;  /* 0x00000004222a7825 */ /* 0x000fc600078e002a */
[----:B------:R-:W-:-:S05]  /*7da0*/  IADD3 R42, P6, R42, R20, RZ ;  /* 0x000000142a2a7210 */ /* 0x000fca0007fde0ff */
[----:B------:R-:W-:Y:S01]  /*7db0*/  IMAD.X R43, R43, 0x1, R36, P6 ;  /* 0x000000012b2b7824 */ /* 0x000fe200030e0624 */
[----:B------:R-:W-:Y:S02]  /*7dc0*/  IADD3 R22, P6, R26, UR31, RZ ;  /* 0x0000001f1a167c10 */ /* 0x000fe4000ffde0ff */
[----:B------:R-:W-:Y:S02]  /*7dd0*/  SEL R141, R148, RZ, P5 ;  /* 0x000000ff948d7207 */ /* 0x000fe40002800000 */
[----:B------:R-:W-:Y:S01]  /*7de0*/  IADD3.X R25, R25, UR8, RZ, P6, !PT ;  /* 0x0000000819197c10 */ /* 0x000fe2000b7fe4ff */
[C---:B------:R-:W-:Y:S01]  /*7df0*/  IMAD.SHL.U32 R142, R22.reuse, 0x4, RZ ;  /* 0x00000004168e7824 */ /* 0x040fe200078e00ff */
[----:B------:R-:W-:Y:S02]  /*7e00*/  SEL R141, R141, R24, !P3 ;  /* 0x000000188d8d7207 */ /* 0x000fe40005800000 */
[----:B------:R-:W-:Y:S02]  /*7e10*/  SHF.L.U64.HI R22, R22, 0x2, R25 ;  /* 0x0000000216167819 */ /* 0x000fe40000010219 */
[----:B------:R-:W-:-:S04]  /*7e20*/  IADD3 R24, P6, R142, UR28, RZ ;  /* 0x0000001c8e187c10 */ /* 0x000fc8000ffde0ff */
[----:B------:R-:W-:Y:S01]  /*7e30*/  IADD3.X R25, R22, UR21, RZ, P6, !PT ;  /* 0x0000001516197c10 */ /* 0x000fe2000b7fe4ff */
[----:B------:R-:W-:Y:S02]  /*7e40*/  IMAD.MOV.U32 R26, RZ, RZ, RZ ;  /* 0x000000ffff1a7224 */ /* 0x000fe400078e00ff */
[----:B------:R-:W-:-:S04]  /*7e50*/  IMAD.WIDE R24, R32, 0x4, R24 ;  /* 0x0000000420187825 */ /* 0x000fc800078e0218 */
[----:B------:R0:W2:Y:S01]  /*7e60*/  @!P1 LDG.E.EL R26, desc[UR10][R42.64] ;  /* 0x0000000a2a1a9981 */ /* 0x0000a2000c2e1900 */
[----:B------:R-:W-:-:S05]  /*7e70*/  IADD3 R24, P6, R24, R10, RZ ;  /* 0x0000000a18187210 */ /* 0x000fca0007fde0ff */
[----:B------:R-:W-:Y:S02]  /*7e80*/  IMAD.X R25, R25, 0x1, R9, P6 ;  /* 0x0000000119197824 */ /* 0x000fe400030e0609 */
[----:B0-----:R-:W-:-:S06]  /*7e90*/  IMAD.MOV.U32 R42, RZ, RZ, RZ ;  /* 0x000000ffff2a7224 */ /* 0x001fcc00078e00ff */
[----:B------:R0:W2:Y:S02]  /*7ea0*/  @P5 LDG.E.EL R42, desc[UR10][R24.64] ;  /* 0x0000000a182a5981 */ /* 0x0000a4000c2e1900 */
[----:B0-----:R-:W-:-:S04]  /*7eb0*/  IADD3 R24, P6, R142, UR22, RZ ;  /* 0x000000168e187c10 */ /* 0x001fc8000ffde0ff */
[----:B------:R-:W-:Y:S02]  /*7ec0*/  IADD3.X R25, R22, UR23, RZ, P6, !PT ;  /* 0x0000001716197c10 */ /* 0x000fe4000b7fe4ff */
[----:B------:R-:W-:Y:S01]  /*7ed0*/  SEL R78, R78, RZ, !P1 ;  /* 0x000000ff4e4e7207 */ /* 0x000fe20004800000 */
[----:B------:R-:W-:-:S04]  /*7ee0*/  IMAD.WIDE R24, R37, 0x4, R24 ;  /* 0x0000000425187825 */ /* 0x000fc800078e0218 */
[----:B------:R-:W-:Y:S01]  /*7ef0*/  FADD R43, R141, R78 ;  /* 0x0000004e8d2b7221 */ /* 0x000fe20000000000 */
        /* <DEDUP_REMOVED lines=17> */
[----:B------:R-:W-:Y:S01]  /*8010*/  IADD3 R23, P6, R23, UR7, RZ ;  /* 0x0000000717177c10 */ /* 0x000fe2000ffde0ff */
[----:B------:R0:W2:Y:S03]  /*8020*/  @P4 LDG.E.EL R149, desc[UR10][R144.64] ;  /* 0x0000000a90954981 */ /* 0x0000a6000c2e1900 */
[----:B------:R-:W-:Y:S01]  /*8030*/  IADD3.X R142, R217, UR6, RZ, P6, !PT ;  /* 0x00000006d98e7c10 */ /* 0x000fe2000b7fe4ff */
[----:B0-----:R-:W-:-:S03]  /*8040*/  IMAD.SHL.U32 R144, R23, 0x4, RZ ;  /* 0x0000000417907824 */ /* 0x001fc600078e00ff */
[----:B------:R-:W-:Y:S02]  /*8050*/  SHF.L.U64.HI R142, R23, 0x2, R142 ;  /* 0x00000002178e7819 */ /* 0x000fe4000001028e */
[----:B------:R-:W-:-:S04]  /*8060*/  IADD3 R22, P6, R144, UR28, RZ ;  /* 0x0000001c90167c10 */ /* 0x000fc8000ffde0ff */
[----:B------:R-:W-:Y:S02]  /*8070*/  IADD3.X R23, R142, UR21, RZ, P6, !PT ;  /* 0x000000158e177c10 */ /* 0x000fe4000b7fe4ff */
[----:B------:R-:W-:Y:S02]  /*8080*/  SEL R143, R92, RZ, P2 ;  /* 0x000000ff5c8f7207 */ /* 0x000fe40001000000 */
[----:B------:R-:W-:Y:S01]  /*8090*/  @P0 SEL R143, R93, RZ, P4 ;  /* 0x000000ff5d8f0207 */ /* 0x000fe20002000000 */
[----:B------:R-:W-:Y:S01]  /*80a0*/  IMAD.WIDE R22, R32, 0x4, R22 ;  /* 0x0000000420167825 */ /* 0x000fe200078e0216 */
[----:B------:R-:W-:Y:S02]  /*80b0*/  CS2R R92, SRZ ;  /* 0x00000000005c7805 */ /* 0x000fe4000001ff00 */
[----:B------:R-:W-:-:S04]  /*80c0*/  IADD3 R22, P6, R22, R10, RZ ;  /* 0x0000000a16167210 */ /* 0x000fc80007fde0ff */
[----:B------:R0:W2:Y:S01]  /*80d0*/  @!P1 LDG.E.EL R92, desc[UR10][R24.64] ;  /* 0x0000000a185c9981 */ /* 0x0000a2000c2e1900 */
[----:B------:R-:W-:Y:S01]  /*80e0*/  IMAD.X R23, R23, 0x1, R9, P6 ;  /* 0x0000000117177824 */ /* 0x000fe200030e0609 */
[----:B0-----:R-:W-:-:S06]  /*80f0*/  CS2R R24, SRZ ;  /* 0x0000000000187805 */ /* 0x001fcc000001ff00 */
        /* <DEDUP_REMOVED lines=23> */
[----:B------:R-:W-:-:S05]  /*8270*/  IADD3 R22, P6, R22, R20, RZ ;  /* 0x0000001416167210 */ /* 0x000fca0007fde0ff */
[----:B------:R-:W-:Y:S01]  /*8280*/  IMAD.X R23, R23, 0x1, R36, P6 ;  /* 0x0000000117177824 */ /* 0x000fe200030e0624 */
[----:B------:R-:W-:-:S04]  /*8290*/  IADD3 R12, P6, R12, UR32, RZ ;  /* 0x000000200c0c7c10 */ /* 0x000fc8000ffde0ff */
[----:B------:R-:W-:Y:S02]  /*82a0*/  IADD3.X R140, R28, UR29, RZ, P6, !PT ;  /* 0x0000001d1c8c7c10 */ /* 0x000fe4000b7fe4ff */
[----:B------:R-:W-:-:S04]  /*82b0*/  SEL R28, R79, RZ, P5 ;  /* 0x000000ff4f1c7207 */ /* 0x000fc80002800000 */
[----:B------:R-:W-:Y:S01]  /*82c0*/  SEL R79, R28, R143, !P3 ;  /* 0x0000008f1c4f7207 */ /* 0x000fe20005800000 */
[----:B------:R-:W-:Y:S02]  /*82d0*/  IMAD.MOV.U32 R28, RZ, RZ, RZ ;  /* 0x000000ffff1c7224 */ /* 0x000fe400078e00ff */
[C---:B------:R-:W-:Y:S01]  /*82e0*/  IMAD.SHL.U32 R143, R12.reuse, 0x4, RZ ;  /* 0x000000040c8f7824 */ /* 0x040fe200078e00ff */
[----:B------:R-:W-:-:S03]  /*82f0*/  SHF.L.U64.HI R140, R12, 0x2, R140 ;  /* 0x000000020c8c7819 */ /* 0x000fc6000001028c */
        /* <DEDUP_REMOVED lines=19> */
[----:B------:R-:W-:Y:S01]  /*8430*/  IMAD.WIDE R22, R32, 0x4, R22 ;  /* 0x0000000420167825 */ /* 0x000fe200078e0216 */
[----:B------:R-:W-:Y:S02]  /*8440*/  SEL R62, R62, RZ, !P1 ;  /* 0x000000ff3e3e7207 */ /* 0x000fe40004800000 */
[----:B------:R-:W-:-:S03]  /*8450*/  IADD3 R22, P6, R22, R10, RZ ;  /* 0x0000000a16167210 */ /* 0x000fc60007fde0ff */
[----:B------:R-:W-:Y:S02]  /*8460*/  FADD R79, R79, R62 ;  /* 0x0000003e4f4f7221 */ /* 0x000fe40000000000 */
[----:B------:R-:W-:Y:S01]  /*8470*/  IMAD.X R23, R23, 0x1, R9, P6 ;  /* 0x0000000117177824 */ /* 0x000fe200030e0609 */
[----:B------:R-:W-:Y:S02]  /*8480*/  IADD3 R18, P6, R18, UR30, RZ ;  /* 0x0000001e12127c10 */ /* 0x000fe4000ffde0ff */
[----:B------:R-:W-:Y:S02]  /*8490*/  SEL R63, R63, RZ, P5 ;  /* 0x000000ff3f3f7207 */ /* 0x000fe40002800000 */
[----:B------:R-:W-:Y:S01]  /*84a0*/  IADD3.X R62, R14, UR9, RZ, P6, !PT ;  /* 0x000000090e3e7c10 */ /* 0x000fe2000b7fe4ff */
[C---:B------:R-:W-:Y:S01]  /*84b0*/  IMAD.SHL.U32 R14, R18.reuse, 0x4, RZ ;  /* 0x00000004120e7824 */ /* 0x040fe200078e00ff */
[----:B------:R-:W-:Y:S01]  /*84c0*/  SEL R144, R63, R12, !P3 ;  /* 0x0000000c3f907207 */ /* 0x000fe20005800000 */
[----:B------:R0:W2:Y:S01]  /*84d0*/  @P5 LDG.E.EL R77, desc[UR10][R22.64] ;  /* 0x0000000a164d5981 */ /* 0x0000a2000c2e1900 */
[----:B------:R-:W-:-:S02]  /*84e0*/  SHF.L.U64.HI R12, R18, 0x2, R62 ;  /* 0x00000002120c7819 */ /* 0x000fc4000001023e */
[----:B0-----:R-:W-:-:S04]  /*84f0*/  IADD3 R22, P6, R14, UR28, RZ ;  /* 0x0000001c0e167c10 */ /* 0x001fc8000ffde0ff */
[----:B------:R-:W-:-:S03]  /*8500*/  IADD3.X R23, R12, UR21, RZ, P6, !PT ;  /* 0x000000150c177c10 */ /* 0x000fc6000b7fe4ff */
[----:B------:R-:W-:Y:S01]  /*8510*/  IMAD.WIDE R22, R32, 0x4, R22 ;  /* 0x0000000420167825 */ /* 0x000fe200078e0216 */
[----:B------:R-:W-:Y:S02]  /*8520*/  SEL R63, R96, RZ, !P1 ;  /* 0x000000ff603f7207 */ /* 0x000fe40004800000 */
        /* <DEDUP_REMOVED lines=10> */
[----:B------:R0:W3:Y:S02]  /*85d0*/  @P2 LDG.E.EL R145, desc[UR10][R22.64] ;  /* 0x0000000a16912981 */ /* 0x0000e4000c2e1900 */
        /* <DEDUP_REMOVED lines=9> */
[----:B------:R-:W-:-:S03]  /*8670*/  IMAD.WIDE.U32 R22, R34, 0x4, R22 ;  /* 0x0000000422167825 */ /* 0x000fc600078e0016 */
[----:B------:R-:W-:-:S05]  /*8680*/  IADD3 R22, P6, R22, R20, RZ ;  /* 0x0000001416167210 */ /* 0x000fca0007fde0ff */
[----:B------:R-:W-:Y:S01]  /*8690*/  IMAD.X R23, R23, 0x1, R36, P6 ;  /* 0x0000000117177824 */ /* 0x000fe200030e0624 */
[----:B------:R-:W-:Y:S01]  /*86a0*/  IADD3 R14, P6, R17, UR31, RZ ;  /* 0x0000001f110e7c10 */ /* 0x000fe2000ffde0ff */
[----:B------:R-:W-:-:S03]  /*86b0*/  IMAD.MOV.U32 R17, RZ, RZ, RZ ;  /* 0x000000ffff117224 */ /* 0x000fc600078e00ff */
[----:B------:R-:W-:-:S03]  /*86c0*/  IADD3.X R13, R13, UR8, RZ, P6, !PT ;  /* 0x000000080d0d7c10 */ /* 0x000fc6000b7fe4ff */
[----:B------:R0:W3:Y:S02]  /*86d0*/  @!P1 LDG.E.EL R17, desc[UR10][R22.64] ;  /* 0x0000000a16119981 */ /* 0x0000e4000c2e1900 */
[C---:B0-----:R-:W-:Y:S01]  /*86e0*/  IMAD.SHL.U32 R22, R14.reuse, 0x4, RZ ;  /* 0x000000040e167824 */ /* 0x041fe200078e00ff */
[----:B------:R-:W-:-:S04]  /*86f0*/  SHF.L.U64.HI R14, R14, 0x2, R13 ;  /* 0x000000020e0e7819 */ /* 0x000fc8000001020d */
[----:B------:R-:W-:-:S04]  /*8700*/  IADD3 R12, P6, R22, UR28, RZ ;  /* 0x0000001c160c7c10 */ /* 0x000fc8000ffde0ff */
[----:B------:R-:W-:Y:S02]  /*8710*/  IADD3.X R13, R14, UR21, RZ, P6, !PT ;  /* 0x000000150e0d7c10 */ /* 0x000fe4000b7fe4ff */
[----:B------:R-:W-:Y:S01]  /*8720*/  SEL R82, R82, RZ, P2 ;  /* 0x000000ff52527207 */ /* 0x000fe20001000000 */
[----:B------:R-:W-:Y:S01]  /*8730*/  IMAD.WIDE R12, R32, 0x4, R12 ;  /* 0x00000004200c7825 */ /* 0x000fe200078e020c */
[----:B------:R-:W-:Y:S02]  /*8740*/  @P0 SEL R82, R64, RZ, P4 ;  /* 0x000000ff40520207 */ /* 0x000fe40002000000 */
[----:B------:R-:W-:Y:S02]  /*8750*/  SEL R147, R88, RZ, P5 ;  /* 0x000000ff58937207 */ /* 0x000fe40002800000 */
[----:B------:R-:W-:Y:S02]  /*8760*/  IADD3 R12, P6, R12, R10, RZ ;  /* 0x0000000a0c0c7210 */ /* 0x000fe40007fde0ff */
[----:B------:R-:W-:Y:S01]  /*8770*/  SEL R147, R147, R82, !P3 ;  /* 0x0000005293937207 */ /* 0x000fe20005800000 */
[----:B------:R-:W-:-:S02]  /*8780*/  IMAD.MOV.U32 R82, RZ, RZ, RZ ;  /* 0x000000ffff527224 */ /* 0x000fc400078e00ff */
        /* <DEDUP_REMOVED lines=12> */
[----:B------:R-:W-:-:S05]  /*8850*/  IADD3 R12, P6, R12, R11, RZ ;  /* 0x0000000b0c0c7210 */ /* 0x000fca0007fde0ff */
[----:B------:R-:W-:Y:S01]  /*8860*/  IMAD.X R13, R13, 0x1, R8, P6 ;  /* 0x000000010d0d7824 */ /* 0x000fe200030e0608 */
[----:B------:R-:W-:-:S04]  /*8870*/  IADD3 R22, P6, R22, UR26, RZ ;  /* 0x0000001a16167c10 */ /* 0x000fc8000ffde0ff */
[----:B------:R-:W-:-:S03]  /*8880*/  IADD3.X R23, R14, UR27, RZ, P6, !PT ;  /* 0x0000001b0e177c10 */ /* 0x000fc6000b7fe4ff */
[----:B------:R-:W-:Y:S01]  /*8890*/  IMAD.WIDE.U32 R22, R34, 0x4, R22 ;  /* 0x0000000422167825 */ /* 0x000fe200078e0016 */
[----:B------:R-:W-:Y:S02]  /*88a0*/  SEL R18, R65, RZ, !P1 ;  /* 0x000000ff41127207 */ /* 0x000fe40004800000 */
[----:B------:R-:W-:-:S03]  /*88b0*/  IADD3 R22, P6, R22, R20, RZ ;  /* 0x0000001416167210 */ /* 0x000fc60007fde0ff */
[----:B------:R-:W-:Y:S01]  /*88c0*/  FADD R147, R147, R18 ;  /* 0x0000001293937221 */ /* 0x000fe20000000000 */
[----:B------:R-:W-:Y:S01]  /*88d0*/  SEL R14, R83, RZ, P2 ;  /* 0x000000ff530e7207 */ /* 0x000fe20001000000 */
[----:B------:R-:W-:Y:S01]  /*88e0*/  IMAD.X R23, R23, 0x1, R36, P6 ;  /* 0x0000000117177824 */ /* 0x000fe200030e0624 */
[----:B------:R-:W-:Y:S01]  /*88f0*/  IADD3 R15, P6, R15, UR7, RZ ;  /* 0x000000070f0f7c10 */ /* 0x000fe2000ffde0ff */
[----:B------:R-:W-:-:S03]  /*8900*/  IMAD.MOV.U32 R83, RZ, RZ, RZ ;  /* 0x000000ffff537224 */ /* 0x000fc600078e00ff */
[----:B------:R-:W-:Y:S01]  /*8910*/  IADD3.X R18, R33, UR6, RZ, P6, !PT ;  /* 0x0000000621127c10 */ /* 0x000fe2000b7fe4ff */
[C---:B------:R-:W-:Y:S02]  /*8920*/  IMAD.SHL.U32 R33, R15.reuse, 0x4, RZ ;  /* 0x000000040f217824 */ /* 0x040fe400078e00ff */
[----:B------:R0:W3:Y:S01]  /*8930*/  @P4 LDG.E.EL R83, desc[UR10][R12.64] ;  /* 0x0000000a0c534981 */ /* 0x0000e2000c2e1900 */
[----:B------:R-:W-:Y:S02]  /*8940*/  SHF.L.U64.HI R18, R15, 0x2, R18 ;  /* 0x000000020f127819 */ /* 0x000fe40000010212 */
[----:B0-----:R-:W-:-:S04]  /*8950*/  IADD3 R12, P6, R33, UR28, RZ ;  /* 0x0000001c210c7c10 */ /* 0x001fc8000ffde0ff */
[----:B------:R-:W-:-:S03]  /*8960*/  IADD3.X R13, R18, UR21, RZ, P6, !PT ;  /* 0x00000015120d7c10 */ /* 0x000fc6000b7fe4ff */
[----:B------:R-:W-:Y:S01]  /*8970*/  IMAD.WIDE R12, R32, 0x4, R12 ;  /* 0x00000004200c7825 */ /* 0x000fe200078e020c */
[----:B------:R-:W-:Y:S02]  /*8980*/  @P0 SEL R14, R89, RZ, P4 ;  /* 0x000000ff590e0207 */ /* 0x000fe40002000000 */
[----:B------:R-:W-:Y:S02]  /*8990*/  SEL R97, R97, RZ, P5 ;  /* 0x000000ff61617207 */ /* 0x000fe40002800000 */
[----:B------:R-:W-:Y:S02]  /*89a0*/  IADD3 R12, P6, R12, R10, RZ ;  /* 0x0000000a0c0c7210 */ /* 0x000fe40007fde0ff */
[----:B------:R-:W-:-:S03]  /*89b0*/  SEL R148, R97, R14, !P3 ;  /* 0x0000000e61947207 */ /* 0x000fc60005800000 */
[----:B------:R-:W-:Y:S01]  /*89c0*/  IMAD.X R13, R13, 0x1, R9, P6 ;  /* 0x000000010d0d7824 */ /* 0x000fe200030e0609 */
[----:B------:R-:W-:-:S04]  /*89d0*/  IADD3 R14, P6, R33, UR22, RZ ;  /* 0x00000016210e7c10 */ /* 0x000fc8000ffde0ff */
[----:B------:R-:W-:Y:S01]  /*89e0*/  IADD3.X R15, R18, UR23, RZ, P6, !PT ;  /* 0x00000017120f7c10 */ /* 0x000fe2000b7fe4ff */
[----:B------:R-:W-:Y:S02]  /*89f0*/  IMAD.MOV.U32 R97, RZ, RZ, RZ ;  /* 0x000000ffff617224 */ /* 0x000fe400078e00ff */
[----:B------:R-:W-:-:S04]  /*8a00*/  IMAD.WIDE R14, R37, 0x4, R14 ;  /* 0x00000004250e7825 */ /* 0x000fc800078e020e */
[----:B------:R0:W3:Y:S01]  /*8a10*/  @P5 LDG.E.EL R97, desc[UR10][R12.64] ;  /* 0x0000000a0c615981 */ /* 0x0000e2000c2e1900 */
[----:B------:R-:W-:-:S05]  /*8a20*/  IADD3 R14, P6, R14, R11, RZ ;  /* 0x0000000b0e0e7210 */ /* 0x000fca0007fde0ff */
[----:B------:R-:W-:Y:S01]  /*8a30*/  IMAD.X R15, R15, 0x1, R8, P6 ;  /* 0x000000010f0f7824 */ /* 0x000fe200030e0608 */
[----:B0-----:R-:W-:Y:S01]  /*8a40*/  IADD3 R12, P6, R33, UR24, RZ ;  /* 0x00000018210c7c10 */ /* 0x001fe2000ffde0ff */
[----:B------:R-:W-:-:S03]  /*8a50*/  IMAD.MOV.U32 R89, RZ, RZ, RZ ;  /* 0x000000ffff597224 */ /* 0x000fc600078e00ff */
[----:B------:R-:W-:-:S03]  /*8a60*/  IADD3.X R13, R18, UR25, RZ, P6, !PT ;  /* 0x00000019120d7c10 */ /* 0x000fc6000b7fe4ff */
[----:B------:R0:W3:Y:S01]  /*8a70*/  @!P1 LDG.E.EL R89, desc[UR10][R22.64] ;  /* 0x0000000a16599981 */ /* 0x0000e2000c2e1900 */
[----:B------:R-:W-:-:S03]  /*8a80*/  IMAD.WIDE R12, R6, 0x4, R12 ;  /* 0x00000004060c7825 */ /* 0x000fc600078e020c */
[----:B0-----:R-:W-:-:S05]  /*8a90*/  IADD3 R22, P6, R12, R11, RZ ;  /* 0x0000000b0c167210 */ /* 0x001fca0007fde0ff */
[----:B------:R-:W-:Y:S01]  /*8aa0*/  IMAD.X R23, R13, 0x1, R8, P6 ;  /* 0x000000010d177824 */ /* 0x000fe200030e0608 */
[----:B------:R-:W-:-:S04]  /*8ab0*/  IADD3 R12, P6, R33, UR26, RZ ;  /* 0x0000001a210c7c10 */ /* 0x000fc8000ffde0ff */
[----:B------:R-:W-:-:S03]  /*8ac0*/  IADD3.X R13, R18, UR27, RZ, P6, !PT ;  /* 0x0000001b120d7c10 */ /* 0x000fc6000b7fe4ff */
[----:B------:R-:W-:-:S03]  /*8ad0*/  IMAD.WIDE.U32 R12, R34, 0x4, R12 ;  /* 0x00000004220c7825 */ /* 0x000fc600078e000c */
[----:B------:R-:W-:Y:S01]  /*8ae0*/  IADD3 R12, P6, R12, R20, RZ ;  /* 0x000000140c0c7210 */ /* 0x000fe20007fde0ff */
[----:B------:R-:W-:-:S04]  /*8af0*/  FADD R144, R144, R63 ;  /* 0x0000003f90907221 */ /* 0x000fc80000000000 */
[----:B------:R-:W-:Y:S01]  /*8b00*/  IMAD.X R13, R13, 0x1, R36, P6 ;  /* 0x000000010d0d7824 */ /* 0x000fe200030e0624 */
[----:B------:R-:W-:-:S04]  /*8b10*/  IADD3 R62, P6, R143, UR26, RZ ;  /* 0x0000001a8f3e7c10 */ /* 0x000fc8000ffde0ff */
[----:B------:R-:W-:-:S03]  /*8b20*/  IADD3.X R63, R140, UR27, RZ, P6, !PT ;  /* 0x0000001b8c3f7c10 */ /* 0x000fc6000b7fe4ff */
[----:B------:R-:W-:-:S03]  /*8b30*/  IMAD.WIDE.U32 R62, R34, 0x4, R62 ;  /* 0x00000004223e7825 */ /* 0x000fc600078e003e */
[----:B------:R-:W-:Y:S02]  /*8b40*/  IADD3 R62, P6, R62, R20, RZ ;  /* 0x000000143e3e7210 */ /* 0x000fe40007fde0ff */
[----:B--2---:R-:W-:-:S03]  /*8b50*/  SEL R7, R7, RZ, !P1 ;  /* 0x000000ff07077207 */ /* 0x004fc60004800000 */
[----:B------:R-:W-:Y:S01]  /*8b60*/  IMAD.X R63, R63, 0x1, R36, P6 ;  /* 0x000000013f3f7824 */ /* 0x000fe200030e0624 */
[----:B------:R-:W-:Y:S01]  /*8b70*/  IADD3 R140, P6, R218, UR30, RZ ;  /* 0x0000001eda8c7c10 */ /* 0x000fe2000ffde0ff */
[----:B------:R-:W-:-:S03]  /*8b80*/  FADD R148, R148, R7 ;  /* 0x0000000794947221 */ /* 0x000fc60000000000 */
[----:B------:R-:W-:Y:S01]  /*8b90*/  IADD3.X R7, R31, UR9, RZ, P6, !PT ;  /* 0x000000091f077c10 */ /* 0x000fe2000b7fe4ff */
[----:B------:R-:W-:Y:S01]  /*8ba0*/  IMAD.SHL.U32 R143, R140, 0x4, RZ ;  /* 0x000000048c8f7824 */ /* 0x000fe200078e00ff */
[----:B------:R-:W-:Y:S02]  /*8bb0*/  SEL R38, R38, RZ, P2 ;  /* 0x000000ff26267207 */ /* 0x000fe40001000000 */
[----:B------:R-:W-:Y:S02]  /*8bc0*/  SHF.L.U64.HI R140, R140, 0x2, R7 ;  /* 0x000000028c8c7819 */ /* 0x000fe40000010207 */
[----:B------:R-:W-:Y:S02]  /*8bd0*/  IADD3 R18, P6, R143, UR28, RZ ;  /* 0x0000001c8f127c10 */ /* 0x000fe4000ffde0ff */
[----:B------:R-:W-:Y:S02]  /*8be0*/  @P0 SEL R38, R19, RZ, P4 ;  /* 0x000000ff13260207 */ /* 0x000fe40002000000 */
[----:B------:R-:W-:-:S03]  /*8bf0*/  IADD3.X R19, R140, UR21, RZ, P6, !PT ;  /* 0x000000158c137c10 */ /* 0x000fc6000b7fe4ff */
[----:B------:R-:W-:Y:S01]  /*8c00*/  IMAD.WIDE R18, R32, 0x4, R18 ;  /* 0x0000000420127825 */ /* 0x000fe200078e0212 */
[----:B------:R-:W-:Y:S02]  /*8c10*/  SEL R163, R163, RZ, !P1 ;  /* 0x000000ffa3a37207 */ /* 0x000fe40004800000 */
[----:B------:R-:W-:-:S03]  /*8c20*/  IADD3 R18, P6, R18, R10, RZ ;  /* 0x0000000a12127210 */ /* 0x000fc60007fde0ff */
[----:B------:R-:W-:Y:S02]  /*8c30*/  FADD R158, R158, R163 ;  /* 0x000000a39e9e7221 */ /* 0x000fe40000000000 */
[----:B------:R-:W-:Y:S01]  /*8c40*/  IMAD.X R19, R19, 0x1, R9, P6 ;  /* 0x0000000113137824 */ /* 0x000fe200030e0609 */
[----:B------:R-:W-:Y:S01]  /*8c50*/  IADD3 R163, P6, R220, UR31, RZ ;  /* 0x0000001fdca37c10 */ /* 0x000fe2000ffde0ff */
[----:B------:R-:W-:-:S03]  /*8c60*/  IMAD.MOV.U32 R31, RZ, RZ, RZ ;  /* 0x000000ffff1f7224 */ /* 0x000fc600078e00ff */
[----:B------:R-:W-:-:S03]  /*8c70*/  IADD3.X R160, R219, UR8, RZ, P6, !PT ;  /* 0x00000008dba07c10 */ /* 0x000fc6000b7fe4ff */
[----:B------:R0:W2:Y:S01]  /*8c80*/  @P4 LDG.E.EL R31, desc[UR10][R22.64] ;  /* 0x0000000a161f4981 */ /* 0x0000a2000c2e1900 */
[C---:B------:R-:W-:Y:S01]  /*8c90*/  SHF.L.U64.HI R160, R163.reuse, 0x2, R160 ;  /* 0x00000002a3a07819 */ /* 0x040fe200000102a0 */
[----:B------:R-:W-:-:S05]  /*8ca0*/  IMAD.SHL.U32 R163, R163, 0x4, RZ ;  /* 0x00000004a3a37824 */ /* 0x000fca00078e00ff */
[----:B0-----:R-:W-:-:S04]  /*8cb0*/  IADD3 R22, P6, R163, UR28, RZ ;  /* 0x0000001ca3167c10 */ /* 0x001fc8000ffde0ff */
[----:B------:R-:W-:-:S03]  /*8cc0*/  IADD3.X R23, R160, UR21, RZ, P6, !PT ;  /* 0x00000015a0177c10 */ /* 0x000fc6000b7fe4ff */
[----:B------:R-:W-:Y:S01]  /*8cd0*/  IMAD.WIDE R22, R32, 0x4, R22 ;  /* 0x0000000420167825 */ /* 0x000fe200078e0216 */
[----:B------:R-:W-:Y:S02]  /*8ce0*/  SEL R29, R29, RZ, P5 ;  /* 0x000000ff1d1d7207 */ /* 0x000fe40002800000 */
[----:B------:R-:W-:Y:S02]  /*8cf0*/  IADD3 R22, P6, R22, R10, RZ ;  /* 0x0000000a16167210 */ /* 0x000fe40007fde0ff */
[----:B------:R-:W-:-:S03]  /*8d00*/  SEL R38, R29, R38, !P3 ;  /* 0x000000261d267207 */ /* 0x000fc60005800000 */
[----:B------:R-:W-:Y:S01]  /*8d10*/  IMAD.X R23, R23, 0x1, R9, P6 ;  /* 0x0000000117177824 */ /* 0x000fe200030e0609 */
[----:B------:R-:W-:Y:S02]  /*8d20*/  IADD3 R161, P6, R222, UR7, RZ ;  /* 0x00000007dea17c10 */ /* 0x000fe4000ffde0ff */
[----:B------:R-:W-:Y:S02]  /*8d30*/  SEL R75, R75, RZ, !P1 ;  /* 0x000000ff4b4b7207 */ /* 0x000fe40004800000 */
[----:B------:R-:W-:-:S03]  /*8d40*/  IADD3.X R64, R221, UR6, RZ, P6, !PT ;  /* 0x00000006dd407c10 */ /* 0x000fc6000b7fe4ff */
[----:B------:R-:W-:Y:S01]  /*8d50*/  FADD R38, R38, R75 ;  /* 0x0000004b26267221 */ /* 0x000fe20000000000 */
[C---:B------:R-:W-:Y:S01]  /*8d60*/  SHF.L.U64.HI R75, R161.reuse, 0x2, R64 ;  /* 0x00000002a14b7819 */ /* 0x040fe20000010240 */
[----:B------:R-:W-:Y:S01]  /*8d70*/  IMAD.SHL.U32 R161, R161, 0x4, RZ ;  /* 0x00000004a1a17824 */ /* 0x000fe200078e00ff */
[----:B------:R-:W-:Y:S02]  /*8d80*/  SEL R159, R186, RZ, P2 ;  /* 0x000000ffba9f7207 */ /* 0x000fe40001000000 */
[----:B------:R-:W-:Y:S02]  /*8d90*/  @P0 SEL R159, R171, RZ, P4 ;  /* 0x000000ffab9f0207 */ /* 0x000fe40002000000 */
[----:B------:R-:W-:Y:S02]  /*8da0*/  SEL R7, R60, RZ, P2 ;  /* 0x000000ff3c077207 */ /* 0x000fe40001000000 */
[----:B------:R-:W-:Y:S02]  /*8db0*/  SEL R159, R170, R159, !P3 ;  /* 0x0000009faa9f7207 */ /* 0x000fe40005800000 */
[----:B------:R-:W-:-:S02]  /*8dc0*/  IADD3 R60, P6, R161, UR28, RZ ;  /* 0x0000001ca13c7c10 */ /* 0x000fc4000ffde0ff */
[----:B------:R-:W-:Y:S01]  /*8dd0*/  @P0 SEL R7, R61, RZ, P4 ;  /* 0x000000ff3d070207 */ /* 0x000fe20002000000 */
[----:B------:R-:W-:Y:S01]  /*8de0*/  FADD R159, R159, R176 ;  /* 0x000000b09f9f7221 */ /* 0x000fe20000000000 */
[----:B------:R-:W-:Y:S02]  /*8df0*/  IADD3.X R61, R75, UR21, RZ, P6, !PT ;  /* 0x000000154b3d7c10 */ /* 0x000fe4000b7fe4ff */
[----:B------:R-:W-:Y:S01]  /*8e00*/  IADD3 R176, P6, R224, UR32, RZ ;  /* 0x00000020e0b07c10 */ /* 0x000fe2000ffde0ff */
[----:B------:R-:W-:-:S03]  /*8e10*/  IMAD.WIDE R60, R32, 0x4, R60 ;  /* 0x00000004203c7825 */ /* 0x000fc600078e023c */
[----:B------:R-:W-:Y:S02]  /*8e20*/  IADD3.X R170, R223, UR29, RZ, P6, !PT ;  /* 0x0000001ddfaa7c10 */ /* 0x000fe4000b7fe4ff */
[----:B------:R-:W-:Y:S02]  /*8e30*/  IADD3 R60, P6, R60, R10, RZ ;  /* 0x0000000a3c3c7210 */ /* 0x000fe40007fde0ff */
[C---:B------:R-:W-:Y:S01]  /*8e40*/  SHF.L.U64.HI R170, R176.reuse, 0x2, R170 ;  /* 0x00000002b0aa7819 */ /* 0x040fe200000102aa */
[----:B------:R-:W-:Y:S02]  /*8e50*/  IMAD.SHL.U32 R176, R176, 0x4, RZ ;  /* 0x00000004b0b07824 */ /* 0x000fe400078e00ff */
[----:B------:R-:W-:-:S03]  /*8e60*/  IMAD.X R61, R61, 0x1, R9, P6 ;  /* 0x000000013d3d7824 */ /* 0x000fc600030e0609 */
[----:B------:R-:W-:-:S04]  /*8e70*/  IADD3 R64, P6, R176, UR28, RZ ;  /* 0x0000001cb0407c10 */ /* 0x000fc8000ffde0ff */
[----:B------:R-:W-:Y:S01]  /*8e80*/  IADD3.X R65, R170, UR21, RZ, P6, !PT ;  /* 0x00000015aa417c10 */ /* 0x000fe2000b7fe4ff */
[----:B------:R-:W-:Y:S02]  /*8e90*/  IMAD.MOV.U32 R162, RZ, RZ, RZ ;  /* 0x000000ffffa27224 */ /* 0x000fe400078e00ff */
[----:B------:R-:W-:-:S04]  /*8ea0*/  IMAD.WIDE R64, R32, 0x4, R64 ;  /* 0x0000000420407825 */ /* 0x000fc800078e0240 */
[----:B------:R0:W2:Y:S01]  /*8eb0*/  @P5 LDG.E.EL R162, desc[UR10][R18.64] ;  /* 0x0000000a12a25981 */ /* 0x0000a2000c2e1900 */
[----:B------:R-:W-:-:S05]  /*8ec0*/  IADD3 R32, P6, R64, R10, RZ ;  /* 0x0000000a40207210 */ /* 0x000fca0007fde0ff */
[----:B------:R-:W-:Y:S01]  /*8ed0*/  IMAD.X R33, R65, 0x1, R9, P6 ;  /* 0x0000000141217824 */ /* 0x000fe200030e0609 */
[----:B0-----:R-:W-:-:S04]  /*8ee0*/  IADD3 R18, P6, R143, UR22, RZ ;  /* 0x000000168f127c10 */ /* 0x001fc8000ffde0ff */
[----:B------:R-:W-:Y:S01]  /*8ef0*/  IADD3.X R19, R140, UR23, RZ, P6, !PT ;  /* 0x000000178c137c10 */ /* 0x000fe2000b7fe4ff */
[----:B------:R-:W-:Y:S02]  /*8f00*/  IMAD.MOV.U32 R171, RZ, RZ, RZ ;  /* 0x000000ffffab7224 */ /* 0x000fe400078e00ff */
[----:B------:R-:W-:-:S04]  /*8f10*/  IMAD.WIDE R18, R37, 0x4, R18 ;  /* 0x0000000425127825 */ /* 0x000fc800078e0212 */
[----:B------:R0:W2:Y:S01]  /*8f20*/  @P5 LDG.E.EL R171, desc[UR10][R22.64] ;  /* 0x0000000a16ab5981 */ /* 0x0000a2000c2e1900 */
[----:B------:R-:W-:-:S05]  /*8f30*/  IADD3 R18, P6, R18, R11, RZ ;  /* 0x0000000b12127210 */ /* 0x000fca0007fde0ff */
[----:B------:R-:W-:Y:S01]  /*8f40*/  IMAD.X R19, R19, 0x1, R8, P6 ;  /* 0x0000000113137824 */ /* 0x000fe200030e0608 */
[----:B0-----:R-:W-:-:S04]  /*8f50*/  IADD3 R22, P6, R163, UR22, RZ ;  /* 0x00000016a3167c10 */ /* 0x001fc8000ffde0ff */
[----:B------:R-:W-:Y:S02]  /*8f60*/  IADD3.X R23, R160, UR23, RZ, P6, !PT ;  /* 0x00000017a0177c10 */ /* 0x000fe4000b7fe4ff */
[----:B------:R-:W-:Y:S01]  /*8f70*/  SEL R10, R5, RZ, P5 ;  /* 0x000000ff050a7207 */ /* 0x000fe20002800000 */
[----:B------:R-:W-:-:S03]  /*8f80*/  IMAD.WIDE R22, R37, 0x4, R22 ;  /* 0x0000000425167825 */ /* 0x000fc600078e0216 */
[----:B------:R-:W-:Y:S02]  /*8f90*/  SEL R7, R10, R7, !P3 ;  /* 0x000000070a077207 */ /* 0x000fe40005800000 */
[----:B------:R-:W-:Y:S02]  /*8fa0*/  SEL R28, R28, RZ, !P1 ;  /* 0x000000ff1c1c7207 */ /* 0x000fe40004800000 */
[----:B------:R-:W-:-:S03]  /*8fb0*/  IADD3 R22, P6, R22, R11, RZ ;  /* 0x0000000b16167210 */ /* 0x000fc60007fde0ff */
[----:B------:R-:W-:Y:S02]  /*8fc0*/  FADD R186, R7, R28 ;  /* 0x0000001c07ba7221 */ /* 0x000fe40000000000 */
[----:B------:R-:W-:Y:S01]  /*8fd0*/  IMAD.X R23, R23, 0x1, R8, P6 ;  /* 0x0000000117177824 */ /* 0x000fe200030e0608 */
        /* <DEDUP_REMOVED lines=15> */
[----:B------:R-:W-:Y:S01]  /*90d0*/  IADD3.X R33, R140, UR25, RZ, P6, !PT ;  /* 0x000000198c217c10 */ /* 0x000fe2000b7fe4ff */
[----:B------:R-:W-:Y:S02]  /*90e0*/  IMAD.MOV.U32 R5, RZ, RZ, RZ ;  /* 0x000000ffff057224 */ /* 0x000fe400078e00ff */
[----:B------:R-:W-:-:S04]  /*90f0*/  IMAD.WIDE R32, R6, 0x4, R32 ;  /* 0x0000000406207825 */ /* 0x000fc800078e0220 */
[----:B------:R0:W3:Y:S01]  /*9100*/  @P5 LDG.E.EL R5, desc[UR10][R60.64] ;  /* 0x0000000a3c055981 */ /* 0x0000e2000c2e1900 */
[----:B------:R-:W-:-:S05]  /*9110*/  IADD3 R32, P6, R32, R11, RZ ;  /* 0x0000000b20207210 */ /* 0x000fca0007fde0ff */
[----:B------:R-:W-:Y:S01]  /*9120*/  IMAD.X R33, R33, 0x1, R8, P6 ;  /* 0x0000000121217824 */ /* 0x000fe200030e0608 */
        /* <DEDUP_REMOVED lines=10> */
[----:B------:R-:W-:-:S04]  /*91d0*/  IADD3 R150, P6, R176, UR24, RZ ;  /* 0x00000018b0967c10 */ /* 0x000fc8000ffde0ff */
[----:B------:R-:W-:-:S03]  /*91e0*/  IADD3.X R151, R170, UR25, RZ, P6, !PT ;  /* 0x00000019aa977c10 */ /* 0x000fc6000b7fe4ff */
[----:B------:R-:W-:-:S03]  /*91f0*/  IMAD.WIDE R150, R6, 0x4, R150 ;  /* 0x0000000406967825 */ /* 0x000fc600078e0296 */
[----:B------:R-:W-:Y:S01]  /*9200*/  IADD3 R6, P6, R150, R11, RZ ;  /* 0x0000000b96067210 */ /* 0x000fe20007fde0ff */
[----:B------:R-:W-:-:S04]  /*9210*/  IMAD.MOV.U32 R150, RZ, RZ, RZ ;  /* 0x000000ffff967224 */ /* 0x000fc800078e00ff */
[----:B------:R-:W-:Y:S02]  /*9220*/  IMAD.X R7, R151, 0x1, R8, P6 ;  /* 0x0000000197077824 */ /* 0x000fe400030e0608 */
[----:B------:R0:W3:Y:S02]  /*9230*/  @P4 LDG.E.EL R150, desc[UR10][R60.64] ;  /* 0x0000000a3c964981 */ /* 0x0000e4000c2e1900 */
[----:B0-----:R-:W-:-:S06]  /*9240*/  CS2R R60, SRZ ;  /* 0x00000000003c7805 */ /* 0x001fcc000001ff00 */
[----:B------:R0:W3:Y:S01]  /*9250*/  @P4 LDG.E.EL R61, desc[UR10][R6.64] ;  /* 0x0000000a063d4981 */ /* 0x0000e2000c2e1900 */
[----:B------:R-:W-:-:S03]  /*9260*/  SEL R115, R115, RZ, P2 ;  /* 0x000000ff73737207 */ /* 0x000fc60001000000 */
[----:B------:R-:W4:Y:S01]  /*9270*/  @P4 LDG.E.EL R60, desc[UR10][R64.64] ;  /* 0x0000000a403c4981 */ /* 0x000f22000c2e1900 */
[----:B0-----:R-:W-:-:S04]  /*9280*/  IADD3 R6, P6, R143, UR26, RZ ;  /* 0x0000001a8f067c10 */ /* 0x001fc8000ffde0ff */
[----:B------:R-:W-:Y:S02]  /*9290*/  IADD3.X R7, R140, UR27, RZ, P6, !PT ;  /* 0x0000001b8c077c10 */ /* 0x000fe4000b7fe4ff */
[----:B------:R-:W-:Y:S01]  /*92a0*/  IADD3 R8, P6, R163, UR26, RZ ;  /* 0x0000001aa3087c10 */ /* 0x000fe2000ffde0ff */
[----:B------:R-:W-:-:S03]  /*92b0*/  IMAD.WIDE.U32 R6, R34, 0x4, R6 ;  /* 0x0000000422067825 */ /* 0x000fc600078e0006 */
[----:B------:R-:W-:Y:S02]  /*92c0*/  IADD3.X R9, R160, UR27, RZ, P6, !PT ;  /* 0x0000001ba0097c10 */ /* 0x000fe4000b7fe4ff */
[----:B------:R-:W-:Y:S01]  /*92d0*/  IADD3 R6, P6, R6, R20, RZ ;  /* 0x0000001406067210 */ /* 0x000fe20007fde0ff */
[----:B------:R-:W-:Y:S01]  /*92e0*/  IMAD.WIDE.U32 R8, R34, 0x4, R8 ;  /* 0x0000000422087825 */ /* 0x000fe200078e0008 */
[----:B------:R-:W-:-:S03]  /*92f0*/  @P0 SEL R115, R76, RZ, P4 ;  /* 0x000000ff4c730207 */ /* 0x000fc60002000000 */
[----:B------:R-:W-:Y:S02]  /*9300*/  IMAD.MOV.U32 R76, RZ, RZ, RZ ;  /* 0x000000ffff4c7224 */ /* 0x000fe400078e00ff */
[----:B------:R-:W-:Y:S01]  /*9310*/  IMAD.X R7, R7, 0x1, R36, P6 ;  /* 0x0000000107077824 */ /* 0x000fe200030e0624 */
[----:B------:R-:W-:-:S03]  /*9320*/  IADD3 R8, P6, R8, R20, RZ ;  /* 0x0000001408087210 */ /* 0x000fc60007fde0ff */
[----:B------:R0:W4:Y:S02]  /*9330*/  @P4 LDG.E.EL R76, desc[UR10][R32.64] ;  /* 0x0000000a204c4981 */ /* 0x000124000c2e1900 */
[----:B------:R-:W-:Y:S01]  /*9340*/  IMAD.X R9, R9, 0x1, R36, P6 ;  /* 0x0000000109097824 */ /* 0x000fe200030e0624 */
[----:B0-----:R-:W-:-:S04]  /*9350*/  IADD3 R32, P6, R161, UR26, RZ ;  /* 0x0000001aa1207c10 */ /* 0x001fc8000ffde0ff */
[----:B------:R-:W-:Y:S02]  /*9360*/  IADD3.X R33, R75, UR27, RZ, P6, !PT ;  /* 0x0000001b4b217c10 */ /* 0x000fe4000b7fe4ff */
[----:B------:R-:W-:-:S04]  /*9370*/  IADD3 R10, P6, R176, UR26, RZ ;  /* 0x0000001ab00a7c10 */ /* 0x000fc8000ffde0ff */
[----:B------:R-:W-:Y:S01]  /*9380*/  IADD3.X R11, R170, UR27, RZ, P6, !PT ;  /* 0x0000001baa0b7c10 */ /* 0x000fe2000b7fe4ff */
[----:B------:R-:W-:-:S04]  /*9390*/  IMAD.WIDE.U32 R32, R34, 0x4, R32 ;  /* 0x0000000422207825 */ /* 0x000fc800078e0020 */
[----:B------:R-:W-:Y:S01]  /*93a0*/  IMAD.WIDE.U32 R10, R34, 0x4, R10 ;  /* 0x00000004220a7825 */ /* 0x000fe200078e000a */
[----:B------:R-:W-:-:S04]  /*93b0*/  LOP3.LUT R34, R233, 0x2, RZ, 0xfc, !PT ;  /* 0x00000002e9227812 */ /* 0x000fc800078efcff */
[----:B------:R-:W-:-:S05]  /*93c0*/  I2FP.F32.U32 R34, R34 ;  /* 0x0000002200227245 */ /* 0x000fca0000201000 */
[----:B------:R-:W-:Y:S01]  /*93d0*/  FMUL R34, R34, 0.42857143282890319824 ;  /* 0x3edb6db722227820 */ /* 0x000fe20000400000 */
[----:B------:R-:W-:-:S03]  /*93e0*/  LOP3.LUT R65, R233, 0x6, RZ, 0xfc, !PT ;  /* 0x00000006e9417812 */ /* 0x000fc600078efcff */
[----:B------:R-:W0:Y:S01]  /*93f0*/  FRND.FTZ.FLOOR R64, R34 ;  /* 0x0000002200407307 */ /* 0x000e220000215000 */
[----:B------:R-:W-:-:S05]  /*9400*/  I2FP.F32.U32 R65, R65 ;  /* 0x0000004100417245 */ /* 0x000fca0000201000 */
[----:B------:R-:W-:Y:S01]  /*9410*/  FMUL R65, R65, 0.42857143282890319824 ;  /* 0x3edb6db741417820 */ /* 0x000fe20000400000 */
[----:B------:R-:W-:Y:S02]  /*9420*/  I2FP.F32.U32 R140, R233 ;  /* 0x000000e9008c7245 */ /* 0x000fe40000201000 */
[----:B------:R-:W-:Y:S01]  /*9430*/  LOP3.LUT R233, R233, 0x4, RZ, 0xfc, !PT ;  /* 0x00000004e9e97812 */ /* 0x000fe200078efcff */
[----:B0-----:R-:W-:Y:S02]  /*9440*/  FADD R64, R34, -R64 ;  /* 0x8000004022407221 */ /* 0x001fe40000000000 */
[----:B------:R-:W0:Y:S01]  /*9450*/  FRND.FTZ.FLOOR R34, R65 ;  /* 0x0000004100227307 */ /* 0x000e220000215000 */
[----:B------:R-:W-:-:S05]  /*9460*/  I2FP.F32.U32 R75, R233 ;  /* 0x000000e9004b7245 */ /* 0x000fca0000201000 */
[----:B------:R-:W-:Y:S01]  /*9470*/  FMUL R75, R75, 0.42857143282890319824 ;  /* 0x3edb6db74b4b7820 */ /* 0x000fe20000400000 */
[----:B------:R-:W-:Y:S01]  /*9480*/  FMUL R140, R140, 0.42857143282890319824 ;  /* 0x3edb6db78c8c7820 */ /* 0x000fe20000400000 */
[----:B0-----:R-:W-:Y:S02]  /*9490*/  FADD R65, R65, -R34 ;  /* 0x8000002241417221 */ /* 0x001fe40000000000 */
[----:B------:R-:W0:Y:S01]  /*94a0*/  FRND.FTZ.FLOOR R34, R75 ;  /* 0x0000004b00227307 */ /* 0x000e220000215000 */
[----:B------:R-:W-:Y:S01]  /*94b0*/  ULOP3.LUT UR5, UR4, 0x7, URZ, 0xc0, !UPT ;  /* 0x0000000704057892 */ /* 0x000fe2000f8ec03f */
[----:B0-----:R-:W-:-:S05]  /*94c0*/  FADD R75, R75, -R34 ;  /* 0x800000224b4b7221 */ /* 0x001fca0000000000 */
[----:B------:R-:W-:Y:S02]  /*94d0*/  I2FP.F32.U32 R34, UR5 ;  /* 0x0000000500227c45 */ /* 0x000fe40008201000 */
[----:B------:R-:W-:-:S05]  /*94e0*/  IADD3 R32, P6, R32, R20, RZ ;  /* 0x0000001420207210 */ /* 0x000fca0007fde0ff */
[----:B------:R-:W-:Y:S01]  /*94f0*/  IMAD.X R33, R33, 0x1, R36, P6 ;  /* 0x0000000121217824 */ /* 0x000fe200030e0624 */
[----:B------:R-:W-:Y:S02]  /*9500*/  @P3 LOP3.LUT R3, R3, 0x10, RZ, 0xfc, !PT ;  /* 0x0000001003033812 */ /* 0x000fe400078efcff */
[----:B--2---:R-:W-:Y:S02]  /*9510*/  SEL R37, R37, RZ, P2 ;  /* 0x000000ff25257207 */ /* 0x004fe40001000000 */
[----:B---3--:R-:W-:Y:S02]  /*9520*/  @P0 SEL R37, R61, RZ, P4 ;  /* 0x000000ff3d250207 */ /* 0x008fe40002000000 */
[----:B------:R-:W0:Y:S02]  /*9530*/  FRND.FTZ.FLOOR R61, R140 ;  /* 0x0000008c003d7307 */ /* 0x000e240000215000 */
[----:B0-----:R-:W-:Y:S01]  /*9540*/  FADD R61, R140, -R61 ;  /* 0x8000003d8c3d7221 */ /* 0x001fe20000000000 */
[----:B------:R-:W-:-:S06]  /*9550*/  FMUL R140, R34, 0.42857143282890319824 ;  /* 0x3edb6db7228c7820 */ /* 0x000fcc0000400000 */
[----:B------:R-:W0:Y:S02]  /*9560*/  FRND.FTZ.FLOOR R140, R140 ;  /* 0x0000008c008c7307 */ /* 0x000e240000215000 */
[----:B0-----:R-:W-:-:S05]  /*9570*/  FFMA R34, R34, 0.42857143282890319824, -R140 ;  /* 0x3edb6db722227823 */ /* 0x001fca000000088c */
[----:B------:R-:W-:-:S04]  /*9580*/  FSETP.GTU.AND P6, PT, R34, RZ, PT ;  /* 0x000000ff2200720b */ /* 0x000fc80003fcc000 */
[----:B------:R-:W-:-:S04]  /*9590*/  FSEL R34, R34, RZ, P6 ;  /* 0x000000ff22227208 */ /* 0x000fc80003000000 */
[C---:B------:R-:W-:Y:S02]  /*95a0*/  FSETP.GEU.AND P6, PT, R34.reuse, 1, PT ;  /* 0x3f8000002200780b */ /* 0x040fe40003fce000 */
[----:B------:R-:W-:-:S11]  /*95b0*/  FSETP.NAN.AND P3, PT, R34, R34, PT ;  /* 0x000000222200720b */ /* 0x000fd60003f68000 */
[----:B------:R-:W-:Y:S02]  /*95c0*/  @P6 FSEL R34, R34, 1, P3 ;  /* 0x3f80000022226808 */ /* 0x000fe40001800000 */
        /* <DEDUP_REMOVED lines=18> */
[----:B------:R-:W-:Y:S02]  /*96f0*/  FSETP.NAN.AND P3, PT, R75, R75, PT ;  /* 0x0000004b4b00720b */ /* 0x000fe40003f68000 */
[----:B------:R-:W-:-:S09]  /*9700*/  SEL R143, R4, RZ, P5 ;  /* 0x000000ff048f7207 */ /* 0x000fd20002800000 */
[----:B------:R-:W-:Y:S02]  /*9710*/  @P6 FSEL R75, R75, 1, P3 ;  /* 0x3f8000004b4b6808 */ /* 0x000fe40001800000 */
[----:B------:R-:W-:-:S05]  /*9720*/  IADD3 R10, P6, R10, R20, RZ ;  /* 0x000000140a0a7210 */ /* 0x000fca0007fde0ff */
[----:B------:R-:W-:Y:S01]  /*9730*/  IMAD.X R11, R11, 0x1, R36, P6 ;  /* 0x000000010b0b7824 */ /* 0x000fe200030e0624 */
[----:B-----5:R-:W-:Y:S02]  /*9740*/  SEL R36, R228, RZ, P5 ;  /* 0x000000ffe4247207 */ /* 0x020fe40002800000 */
[----:B------:R-:W2:Y:S04]  /*9750*/  LDL.LU R228, [R1+0x70] ;  /* 0x0000700001e47983 */ /* 0x000ea80000300800 */
[----:B------:R-:W3:Y:S01]  /*9760*/  LDL.LU R4, [R1+0x6c] ;  /* 0x00006c0001047983 */ /* 0x000ee20000300800 */
[----:B------:R-:W-:Y:S02]  /*9770*/  SEL R151, R232, RZ, P5 ;  /* 0x000000ffe8977207 */ /* 0x000fe40002800000 */
[----:B------:R-:W-:Y:S01]  /*9780*/  SEL R140, R203, RZ, P5 ;  /* 0x000000ffcb8c7207 */ /* 0x000fe20002800000 */
[----:B------:R-:W2:Y:S01]  /*9790*/  LDL.LU R232, [R1+0x68] ;  /* 0x0000680001e87983 */ /* 0x000ea20000300800 */
[----:B------:R-:W-:Y:S01]  /*97a0*/  SEL R161, R230, RZ, P4 ;  /* 0x000000ffe6a17207 */ /* 0x000fe20002000000 */
[----:B------:R-:W-:-:S02]  /*97b0*/  IMAD.MOV.U32 R0, RZ, RZ, RZ ;  /* 0x000000ffff007224 */ /* 0x000fc400078e00ff */
[----:B------:R-:W5:Y:S04]  /*97c0*/  LDL.LU R203, [R1+0x10] ;  /* 0x0000100001cb7983 */ /* 0x000f680000300800 */
[----:B------:R-:W2:Y:S04]  /*97d0*/  LDL.LU R230, [R1+0x64] ;  /* 0x0000640001e67983 */ /* 0x000ea80000300800 */
[----:B------:R-:W2:Y:S01]  /*97e0*/  @P2 LDG.E.EL R0, desc[UR10][R182.64] ;  /* 0x0000000ab6002981 */ /* 0x000ea2000c2e1900 */
[----:B---3--:R-:W-:-:S03]  /*97f0*/  SEL R163, R4, RZ, P4 ;  /* 0x000000ff04a37207 */ /* 0x008fc60002000000 */
[----:B------:R-:W3:Y:S01]  /*9800*/  LDL.LU R4, [R1+0x60] ;  /* 0x0000600001047983 */ /* 0x000ee20000300800 */
[----:B------:R-:W-:Y:S02]  /*9810*/  LOP3.LUT P3, RZ, R3, 0x10, RZ, 0xc0, !PT ;  /* 0x0000001003ff7812 */ /* 0x000fe4000786c0ff */
[----:B------:R-:W-:Y:S02]  /*9820*/  SEL R160, R77, RZ, P5 ;  /* 0x000000ff4da07207 */ /* 0x000fe40002800000 */
[----:B------:R-:W-:Y:S01]  /*9830*/  SEL R170, R193, RZ, P5 ;  /* 0x000000ffc1aa7207 */ /* 0x000fe20002800000 */
[----:B------:R-:W-:Y:S01]  /*9840*/  IMAD.MOV.U32 R193, RZ, RZ, RZ ;  /* 0x000000ffffc17224 */ /* 0x000fe200078e00ff */
[----:B------:R-:W-:Y:S01]  /*9850*/  SEL R198, R160, R115, !P3 ;  /* 0x00000073a0c67207 */ /* 0x000fe20005800000 */
[----:B------:R-:W-:Y:S01]  /*9860*/  IMAD.MOV.U32 R160, RZ, RZ, RZ ;  /* 0x000000ffffa07224 */ /* 0x000fe200078e00ff */
[----:B-----5:R-:W-:-:S03]  /*9870*/  SEL R77, R203, RZ, P4 ;  /* 0x000000ffcb4d7207 */ /* 0x020fc60002000000 */
[----:B------:R-:W4:Y:S04]  /*9880*/  @!P1 LDG.E.EL R193, desc[UR10][R62.64] ;  /* 0x0000000a3ec19981 */ /* 0x000f28000c2e1900 */
[----:B------:R3:W4:Y:S01]  /*9890*/  @!P1 LDG.E.EL R160, desc[UR10][R12.64] ;  /* 0x0000000a0ca09981 */ /* 0x000722000c2e1900 */
[----:B------:R-:W-:Y:S02]  /*98a0*/  SEL R20, R202, RZ, P5 ;  /* 0x000000ffca147207 */ /* 0x000fe40002800000 */
[----:B------:R-:W-:Y:S02]  /*98b0*/  SEL R176, R2, RZ, P4 ;  /* 0x000000ff02b07207 */ /* 0x000fe40002000000 */
[----:B------:R-:W5:Y:S01]  /*98c0*/  LDL.LU R2, [R1+0x5c] ;  /* 0x00005c0001027983 */ /* 0x000f620000300800 */
[----:B---3--:R-:W-:-:S03]  /*98d0*/  SEL R12, R4, RZ, P2 ;  /* 0x000000ff040c7207 */ /* 0x008fc60001000000 */
[----:B------:R-:W3:Y:S01]  /*98e0*/  LDL.LU R4, [R1+0x58] ;  /* 0x0000580001047983 */ /* 0x000ee20000300800 */
[----:B------:R-:W-:Y:S02]  /*98f0*/  @P3 SEL R20, R12, R77, !P0 ;  /* 0x0000004d0c143207 */ /* 0x000fe40004000000 */
[----:B--2---:R-:W-:Y:S02]  /*9900*/  SEL R12, R0, RZ, P2 ;  /* 0x000000ff000c7207 */ /* 0x004fe40001000000 */
[----:B------:R-:W2:Y:S02]  /*9910*/  LDL.LU R0, [R1+0x54] ;  /* 0x0000540001007983 */ /* 0x000ea40000300800 */
[----:B------:R-:W-:Y:S02]  /*9920*/  @P3 SEL R36, R12, R161, !P0 ;  /* 0x000000a10c243207 */ /* 0x000fe40004000000 */
[----:B------:R-:W0:Y:S01]  /*9930*/  S2R R12, SR_TID.X ;  /* 0x00000000000c7919 */ /* 0x000e220000002100 */
[----:B----4-:R-:W-:Y:S01]  /*9940*/  SEL R193, R193, RZ, !P1 ;  /* 0x000000ffc1c17207 */ /* 0x010fe20004800000 */
[----:B------:R-:W-:Y:S01]  /*9950*/  IMAD.MOV.U32 R199, RZ, RZ, RZ ;  /* 0x000000ffffc77224 */ /* 0x000fe200078e00ff */
[----:B------:R-:W-:-:S02]  /*9960*/  SEL R244, R244, RZ, P4 ;  /* 0x000000fff4f47207 */ /* 0x000fc40002000000 */
[----:B------:R-:W-:Y:S01]  /*9970*/  SEL R13, R246, RZ, P2 ;  /* 0x000000fff60d7207 */ /* 0x000fe20001000000 */
[----:B------:R-:W1:Y:S01]  /*9980*/  S2UR UR5, SR_CgaCtaId ;  /* 0x00000000000579c3 */ /* 0x000e620000008800 */
[----:B------:R-:W-:Y:S01]  /*9990*/  SEL R247, R247, RZ, P5 ;  /* 0x000000fff7f77207 */ /* 0x000fe20002800000 */
[----:B------:R-:W-:Y:S02]  /*99a0*/  IMAD.MOV.U32 R115, RZ, RZ, RZ ;  /* 0x000000ffff737224 */ /* 0x000fe400078e00ff */
[----:B------:R-:W-:Y:S01]  /*99b0*/  FADD R198, R198, R193 ;  /* 0x000000c1c6c67221 */ /* 0x000fe20000000000 */
[----:B------:R-:W-:Y:S01]  /*99c0*/  IMAD.MOV.U32 R193, RZ, RZ, RZ ;  /* 0x000000ffffc17224 */ /* 0x000fe200078e00ff */
[----:B------:R-:W-:Y:S01]  /*99d0*/  @P3 SEL R247, R13, R244, !P0 ;  /* 0x000000f40df73207 */ /* 0x000fe20004000000 */
[----:B------:R-:W4:Y:S01]  /*99e0*/  @P2 LDG.E.EL R199, desc[UR10][R22.64] ;  /* 0x0000000a16c72981 */ /* 0x000f22000c2e1900 */
[----:B------:R-:W-:-:S03]  /*99f0*/  IMAD.MOV.U32 R13, RZ, RZ, RZ ;  /* 0x000000ffff0d7224 */ /* 0x000fc600078e00ff */
[----:B------:R1:W4:Y:S04]  /*9a00*/  @P2 LDG.E.EL R115, desc[UR10][R14.64] ;  /* 0x0000000a0e732981 */ /* 0x000328000c2e1900 */
[----:B------:R0:W4:Y:S04]  /*9a10*/  @P2 LDG.E.EL R193, desc[UR10][R18.64] ;  /* 0x0000000a12c12981 */ /* 0x000128000c2e1900 */
[----:B------:R0:W4:Y:S01]  /*9a20*/  @!P1 LDG.E.EL R13, desc[UR10][R6.64] ;  /* 0x0000000a060d9981 */ /* 0x000122000c2e1900 */
[----:B-1----:R-:W-:Y:S02]  /*9a30*/  CS2R R14, SRZ ;  /* 0x00000000000e7805 */ /* 0x002fe4000001ff00 */
[----:B0-----:R-:W-:-:S04]  /*9a40*/  SEL R18, R232, RZ, P2 ;  /* 0x000000ffe8127207 */ /* 0x001fc80001000000 */
[----:B------:R0:W4:Y:S01]  /*9a50*/  @!P1 LDG.E.EL R15, desc[UR10][R8.64] ;  /* 0x0000000a080f9981 */ /* 0x000122000c2e1900 */
[----:B------:R-:W-:Y:S01]  /*9a60*/  IMAD.SHL.U32 R6, R12, 0x4, RZ ;  /* 0x000000040c067824 */ /* 0x000fe200078e00ff */
[----:B------:R-:W-:Y:S02]  /*9a70*/  @P3 SEL R140, R18, R163, !P0 ;  /* 0x000000a3128c3207 */ /* 0x000fe40004000000 */
[----:B------:R-:W-:Y:S01]  /*9a80*/  CS2R R18, SRZ ;  /* 0x0000000000127805 */ /* 0x000fe2000001ff00 */
[----:B------:R1:W4:Y:S01]  /*9a90*/  @P2 LDG.E.EL R14, desc[UR10][R28.64] ;  /* 0x0000000a1c0e2981 */ /* 0x000322000c2e1900 */
[----:B------:R-:W-:Y:S01]  /*9aa0*/  UMOV UR6, 0x400 ;  /* 0x0000040000067882 */ /* 0x000fe20000000000 */
[----:B------:R-:W-:Y:S02]  /*9ab0*/  IMAD.MOV.U32 R202, RZ, RZ, 0x3fa00000 ;  /* 0x3fa00000ffca7424 */ /* 0x000fe400078e00ff */
[----:B------:R-:W-:Y:S01]  /*9ac0*/  FADD R63, -R61, 1 ;  /* 0x3f8000003d3f7421 */ /* 0x000fe20000000100 */
[----:B------:R-:W-:Y:S01]  /*9ad0*/  IMAD.MOV.U32 R187, RZ, RZ, RZ ;  /* 0x000000ffffbb7224 */ /* 0x000fe200078e00ff */
[----:B0-----:R-:W-:Y:S01]  /*9ae0*/  LOP3.LUT R9, R6, 0x4, RZ, 0xc0, !PT ;  /* 0x0000000406097812 */ /* 0x001fe200078ec0ff */
[----:B------:R-:W-:Y:S01]  /*9af0*/  IMAD.SHL.U32 R8, R12, 0x8, RZ ;  /* 0x000000080c087824 */ /* 0x000fe200078e00ff */
[----:B------:R0:W4:Y:S01]  /*9b00*/  @!P1 LDG.E.EL R18, desc[UR10][R10.64] ;  /* 0x0000000a0a129981 */ /* 0x000122000c2e1900 */
[----:B-1----:R-:W-:Y:S01]  /*9b10*/  SHF.R.U32.HI R28, RZ, 0x6, R12 ;  /* 0x00000006ff1c7819 */ /* 0x002fe2000001160c */
[----:B------:R-:W-:-:S02]  /*9b20*/  UPRMT UR5, UR5, 0x654, UR6 ;  /* 0x0000065405057896 */ /* 0x000fc40008000006 */
[----:B------:R-:W4:Y:S01]  /*9b30*/  @!P1 LDG.E.EL R19, desc[UR10][R32.64] ;  /* 0x0000000a20139981 */ /* 0x000f22000c2e1900 */
[----:B------:R-:W-:-:S03]  /*9b40*/  FADD R77, -R75, 1 ;  /* 0x3f8000004b4d7421 */ /* 0x000fc60000000100 */
[----:B------:R1:W4:Y:S01]  /*9b50*/  @P2 LDG.E.EL R187, desc[UR10][R208.64] ;  /* 0x0000000ad0bb2981 */ /* 0x000322000c2e1900 */
[----:B0-----:R-:W-:Y:S02]  /*9b60*/  SGXT.U32 R10, R28, 0x1 ;  /* 0x000000011c0a781a */ /* 0x001fe40000000000 */
[----:B------:R-:W-:Y:S02]  /*9b70*/  CS2R R182, SRZ ;  /* 0x0000000000b67805 */ /* 0x000fe4000001ff00 */
[----:B------:R-:W-:Y:S01]  /*9b80*/  SEL R170, R170, R37, !P3 ;  /* 0x00000025aaaa7207 */ /* 0x000fe20005800000 */
[----:B------:R-:W4:Y:S04]  /*9b90*/  LDL.LU R232, [R1+0x50] ;  /* 0x0000500001e87983 */ /* 0x000f280000300800 */
[----:B------:R0:W4:Y:S01]  /*9ba0*/  @P2 LDG.E.EL R182, desc[UR10][R212.64] ;  /* 0x0000000ad4b62981 */ /* 0x000122000c2e1900 */
[----:B-1----:R-:W-:-:S03]  /*9bb0*/  FFMA R208, R77, R202, -2.25 ;  /* 0xc01000004dd07423 */ /* 0x002fc600000000ca */
[----:B------:R1:W4:Y:S01]  /*9bc0*/  @P5 LDG.E.EL R183, desc[UR10][R214.64] ;  /* 0x0000000ad6b75981 */ /* 0x000322000c2e1900 */
[----:B------:R-:W-:Y:S01]  /*9bd0*/  FMUL R208, R77, R208 ;  /* 0x000000d04dd07220 */ /* 0x000fe20000400000 */
[----:B0-----:R-:W-:-:S04]  /*9be0*/  FFMA R212, R61, R202, -2.25 ;  /* 0xc01000003dd47423 */ /* 0x001fc800000000ca */
[----:B------:R-:W-:Y:S01]  /*9bf0*/  FMUL R212, R61, R212 ;  /* 0x000000d43dd47220 */ /* 0x000fe20000400000 */
[----:B------:R-:W-:Y:S01]  /*9c00*/  FFMA R37, R64, R202, -2.25 ;  /* 0xc010000040257423 */ /* 0x000fe200000000ca */
[----:B------:R-:W-:Y:S02]  /*9c10*/  IMAD.MOV.U32 R209, RZ, RZ, 0x3fa00000 ;  /* 0x3fa00000ffd17424 */ /* 0x000fe400078e00ff */
[----:B-1----:R-:W-:Y:S01]  /*9c20*/  FADD R214, -R75, 2 ;  /* 0x400000004bd67421 */ /* 0x002fe20000000100 */
[----:B------:R-:W-:Y:S02]  /*9c30*/  SEL R211, R211, RZ, P4 ;  /* 0x000000ffd3d37207 */ /* 0x000fe40002000000 */
[----:B------:R-:W-:Y:S02]  /*9c40*/  SEL R234, R234, RZ, P2 ;  /* 0x000000ffeaea7207 */ /* 0x000fe40001000000 */
[----:B------:R-:W-:Y:S02]  /*9c50*/  SEL R235, R235, RZ, P5 ;  /* 0x000000ffebeb7207 */ /* 0x000fe40002800000 */
[----:B------:R-:W-:Y:S01]  /*9c60*/  @P3 SEL R235, R234, R211, !P0 ;  /* 0x000000d3eaeb3207 */ /* 0x000fe20004000000 */
[----:B------:R-:W-:Y:S01]  /*9c70*/  IMAD.MOV.U32 R211, RZ, RZ, 0x3f400000 ;  /* 0x3f400000ffd37424 */ /* 0x000fe200078e00ff */
[----:B------:R-:W-:-:S02]  /*9c80*/  SEL R251, R251, RZ, P4 ;  /* 0x000000fffbfb7207 */ /* 0x000fc40002000000 */
[----:B------:R-:W-:-:S04]  /*9c90*/  SEL R252, R252, RZ, P2 ;  /* 0x000000fffcfc7207 */ /* 0x000fc80001000000 */
[----:B------:R-:W-:Y:S02]  /*9ca0*/  @P3 SEL R143, R252, R251, !P0 ;  /* 0x000000fbfc8f3207 */ /* 0x000fe40004000000 */
[----:B------:R-:W-:Y:S02]  /*9cb0*/  SEL R204, R204, RZ, P4 ;  /* 0x000000ffcccc7207 */ /* 0x000fe40002000000 */
[----:B------:R-:W-:Y:S02]  /*9cc0*/  SEL R205, R205, RZ, P2 ;  /* 0x000000ffcdcd7207 */ /* 0x000fe40001000000 */
[----:B------:R-:W-:Y:S02]  /*9cd0*/  SEL R206, R206, RZ, P5 ;  /* 0x000000ffcece7207 */ /* 0x000fe40002800000 */
[----:B------:R-:W-:Y:S02]  /*9ce0*/  @P3 SEL R206, R205, R204, !P0 ;  /* 0x000000cccdce3207 */ /* 0x000fe40004000000 */
[----:B--2---:R-:W-:-:S04]  /*9cf0*/  SHF.R.S32.HI R23, RZ, 0x1f, R0 ;  /* 0x0000001fff177819 */ /* 0x004fc80000011400 */
[----:B------:R-:W-:-:S04]  /*9d00*/  LEA.HI R23, R23, R0, RZ, 0x5 ;  /* 0x0000000017177211 */ /* 0x000fc800078f28ff */
[----:B------:R-:W-:Y:S02]  /*9d10*/  LOP3.LUT R23, R23, 0xffffffe0, RZ, 0xc0, !PT ;  /* 0xffffffe017177812 */ /* 0x000fe400078ec0ff */
[----:B------:R-:W-:-:S03]  /*9d20*/  SHF.R.S32.HI R29, RZ, 0x1f, R0 ;  /* 0x0000001fff1d7819 */ /* 0x000fc60000011400 */
[----:B------:R-:W-:Y:S01]  /*9d30*/  IMAD.IADD R23, R0, 0x1, -R23 ;  /* 0x0000000100177824 */ /* 0x000fe200078e0a17 */
[----:B------:R-:W-:Y:S01]  /*9d40*/  LEA.HI R7, R29, R0, RZ, 0x5 ;  /* 0x000000001d077211 */ /* 0x000fe200078f28ff */
[--C-:B---3--:R-:W-:Y:S01]  /*9d50*/  IMAD.IADD R9, R9, 0x1, R4.reuse ;  /* 0x0000000109097824 */ /* 0x108fe200078e0204 */
[----:B------:R-:W-:Y:S01]  /*9d60*/  LOP3.LUT R29, R8, 0x1f8, RZ, 0xc0, !PT ;  /* 0x000001f8081d7812 */ /* 0x000fe200078ec0ff */
[----:B------:R-:W-:Y:S01]  /*9d70*/  IMAD.SHL.U32 R23, R23, 0x8, RZ ;  /* 0x0000000817177824 */ /* 0x000fe200078e00ff */
[--C-:B------:R-:W-:Y:S02]  /*9d80*/  SHF.R.U32.HI R203, RZ, 0x6, R4.reuse ;  /* 0x00000006ffcb7819 */ /* 0x100fe40000011604 */
[----:B------:R-:W-:Y:S01]  /*9d90*/  SHF.R.U32.HI R22, RZ, 0x6, R4 ;  /* 0x00000006ff167819 */ /* 0x000fe20000011604 */
[----:B------:R-:W-:Y:S01]  /*9da0*/  VIADD R11, R23, 0x3ffff80 ;  /* 0x03ffff80170b7836 */ /* 0x000fe20000000000 */
[----:B------:R-:W-:Y:S02]  /*9db0*/  SHF.R.S32.HI R8, RZ, 0x5, R7 ;  /* 0x00000005ff087819 */ /* 0x000fe40000011407 */
[----:B------:R-:W-:-:S02]  /*9dc0*/  LOP3.LUT R28, R29, R10, RZ, 0xfc, !PT ;  /* 0x0000000a1d1c7212 */ /* 0x000fc400078efcff */
[----:B------:R-:W-:Y:S02]  /*9dd0*/  LOP3.LUT R9, R9, 0x3c, RZ, 0xc0, !PT ;  /* 0x0000003c09097812 */ /* 0x000fe400078ec0ff */
[----:B------:R-:W-:Y:S01]  /*9de0*/  LOP3.LUT R10, R203, R23, RZ, 0xfc, !PT ;  /* 0x00000017cb0a7212 */ /* 0x000fe200078efcff */
[----:B------:R-:W-:Y:S01]  /*9df0*/  VIADD R23, R23, 0x3ffff40 ;  /* 0x03ffff4017177836 */ /* 0x000fe20000000000 */
[----:B------:R-:W-:Y:S01]  /*9e00*/  LEA R29, R29, UR5, 0x1 ;  /* 0x000000051d1d7c11 */ /* 0x000fe2000f8e08ff */
[--C-:B------:R-:W-:Y:S02]  /*9e10*/  IMAD.IADD R62, R11, 0x1, R22.reuse ;  /* 0x000000010b3e7824 */ /* 0x100fe400078e0216 */
[----:B------:R-:W-:Y:S02]  /*9e20*/  IMAD R11, R8, 0x1000, R9 ;  /* 0x00001000080b7824 */ /* 0x000fe400078e0209 */
[----:B------:R-:W-:Y:S02]  /*9e30*/  IMAD.IADD R32, R23, 0x1, R22 ;  /* 0x0000000117207824 */ /* 0x000fe400078e0216 */
[----:B------:R-:W-:-:S02]  /*9e40*/  IMAD R23, R62, 0x40, R11 ;  /* 0x000000403e177824 */ /* 0x000fc400078e020b */
[----:B------:R-:W-:Y:S02]  /*9e50*/  IMAD R28, R28, 0x4, R29 ;  /* 0x000000041c1c7824 */ /* 0x000fe400078e021d */
[----:B------:R-:W-:Y:S02]  /*9e60*/  IMAD R11, R32, 0x40, R11 ;  /* 0x00000040200b7824 */ /* 0x000fe400078e020b */
[----:B------:R-:W-:Y:S01]  /*9e70*/  FADD R32, R65, 1 ;  /* 0x3f80000041207421 */ /* 0x000fe20000000000 */
[----:B------:R-:W-:Y:S02]  /*9e80*/  IMAD.MOV.U32 R29, RZ, RZ, 0x3f400000 ;  /* 0x3f400000ff1d7424 */ /* 0x000fe400078e00ff */
[C---:B------:R-:W-:Y:S02]  /*9e90*/  FFMA R62, R63.reuse, R202, -2.25 ;  /* 0xc01000003f3e7423 */ /* 0x040fe400000000ca */
[----:B------:R-:W-:Y:S02]  /*9ea0*/  FFMA R33, R32, -R29, 3.75 ;  /* 0x4070000020217423 */ /* 0x000fe4000000081d */
[----:B------:R-:W-:-:S02]  /*9eb0*/  FMUL R62, R63, R62 ;  /* 0x0000003e3f3e7220 */ /* 0x000fc40000400000 */
[C---:B------:R-:W-:Y:S02]  /*9ec0*/  FFMA R33, R32.reuse, R33, -6 ;  /* 0xc0c0000020217423 */ /* 0x040fe40000000021 */
[----:B------:R-:W-:Y:S02]  /*9ed0*/  FFMA R62, R63, R62, 1 ;  /* 0x3f8000003f3e7423 */ /* 0x000fe4000000003e */
[----:B------:R-:W-:Y:S01]  /*9ee0*/  FFMA R63, R32, R33, 3 ;  /* 0x40400000203f7423 */ /* 0x000fe20000000021 */
[----:B------:R-:W-:-:S04]  /*9ef0*/  FADD R33, -R64, 1 ;  /* 0x3f80000040217421 */ /* 0x000fc80000000100 */
[----:B------:R-:W-:-:S04]  /*9f00*/  FFMA R32, R33, R202, -2.25 ;  /* 0xc010000021207423 */ /* 0x000fc800000000ca */
[----:B------:R-:W-:-:S04]  /*9f10*/  FMUL R32, R33, R32 ;  /* 0x0000002021207220 */ /* 0x000fc80000400000 */
[----:B------:R-:W-:Y:S01]  /*9f20*/  FFMA R33, R33, R32, 1 ;  /* 0x3f80000021217423 */ /* 0x000fe20000000020 */
[----:B------:R-:W-:Y:S01]  /*9f30*/  FFMA R32, R77, R208, 1 ;  /* 0x3f8000004d207423 */ /* 0x000fe200000000d0 */
[C---:B------:R-:W-:Y:S01]  /*9f40*/  FFMA R208, R65.reuse, R202, -2.25 ;  /* 0xc010000041d07423 */ /* 0x040fe200000000ca */
[----:B------:R-:W-:-:S03]  /*9f50*/  FADD R77, -R65, 1 ;  /* 0x3f800000414d7421 */ /* 0x000fc60000000100 */
[----:B------:R-:W-:-:S04]  /*9f60*/  FMUL R208, R65, R208 ;  /* 0x000000d041d07220 */ /* 0x000fc80000400000 */
[----:B------:R-:W-:Y:S01]  /*9f70*/  FFMA R163, R65, R208, 1 ;  /* 0x3f80000041a37423 */ /* 0x000fe200000000d0 */
[----:B------:R-:W-:-:S04]  /*9f80*/  FFMA R208, R77, R202, -2.25 ;  /* 0xc01000004dd07423 */ /* 0x000fc800000000ca */
[----:B------:R-:W-:Y:S01]  /*9f90*/  FMUL R208, R77, R208 ;  /* 0x000000d04dd07220 */ /* 0x000fe20000400000 */
[----:B------:R-:W-:-:S03]  /*9fa0*/  FMUL R158, R158, R163 ;  /* 0x000000a39e9e7220 */ /* 0x000fc60000400000 */
[----:B------:R-:W-:Y:S01]  /*9fb0*/  FFMA R77, R77, R208, 1 ;  /* 0x3f8000004d4d7423 */ /* 0x000fe200000000d0 */
[----:B------:R-:W-:Y:S01]  /*9fc0*/  FADD R208, R61, 1 ;  /* 0x3f8000003dd07421 */ /* 0x000fe20000000000 */
[----:B------:R-:W-:-:S03]  /*9fd0*/  FFMA R161, R159, R63, R158 ;  /* 0x0000003f9fa17223 */ /* 0x000fc6000000009e */
[----:B------:R-:W-:-:S04]  /*9fe0*/  FFMA R159, R208, -R29, 3.75 ;  /* 0x40700000d09f7423 */ /* 0x000fc8000000081d */
[----:B------:R-:W-:Y:S01]  /*9ff0*/  FFMA R159, R208, R159, -6 ;  /* 0xc0c00000d09f7423 */ /* 0x000fe2000000009f */
[----:B------:R-:W-:-:S03]  /*a000*/  FFMA R161, R152, R77, R161 ;  /* 0x0000004d98a17223 */ /* 0x000fc600000000a1 */
[----:B------:R-:W-:Y:S01]  /*a010*/  FFMA R159, R208, R159, 3 ;  /* 0x40400000d09f7423 */ /* 0x000fe2000000009f */
[----:B------:R-:W-:Y:S01]  /*a020*/  FADD R208, R64, 1 ;  /* 0x3f80000040d07421 */ /* 0x000fe20000000000 */
[----:B------:R-:W-:-:S03]  /*a030*/  FMUL R152, R163, R35 ;  /* 0x00000023a3987220 */ /* 0x000fc60000400000 */
[----:B------:R-:W-:Y:S01]  /*a040*/  FFMA R35, R208, -R29, 3.75 ;  /* 0x40700000d0237423 */ /* 0x000fe2000000081d */
[----:B------:R-:W-:Y:S02]  /*a050*/  IMAD.MOV.U32 R203, RZ, RZ, 0x3f400000 ;  /* 0x3f400000ffcb7424 */ /* 0x000fe400078e00ff */
[----:B------:R-:W-:Y:S01]  /*a060*/  FADD R158, R34, 1 ;  /* 0x3f800000229e7421 */ /* 0x000fe20000000000 */
[----:B------:R-:W-:-:S03]  /*a070*/  FFMA R35, R208, R35, -6 ;  /* 0xc0c00000d0237423 */ /* 0x000fc60000000023 */
[----:B------:R-:W-:Y:S01]  /*a080*/  FFMA R203, R158, -R203, 3.75 ;  /* 0x407000009ecb7423 */ /* 0x000fe200000008cb */
[----:B------:R-:W-:Y:S01]  /*a090*/  FFMA R35, R208, R35, 3 ;  /* 0x40400000d0237423 */ /* 0x000fe20000000023 */
[----:B------:R-:W-:Y:S01]  /*a0a0*/  FADD R208, -R61, 2 ;  /* 0x400000003dd07421 */ /* 0x000fe20000000100 */
[C---:B------:R-:W-:Y:S01]  /*a0b0*/  FMUL R144, R163.reuse, R144 ;  /* 0x00000090a3907220 */ /* 0x040fe20000400000 */
[----:B------:R-:W-:Y:S01]  /*a0c0*/  FMUL R186, R163, R186 ;  /* 0x000000baa3ba7220 */ /* 0x000fe20000400000 */
[----:B------:R-:W-:Y:S01]  /*a0d0*/  FFMA R203, R158, R203, -6 ;  /* 0xc0c000009ecb7423 */ /* 0x000fe200000000cb */
[----:B------:R-:W-:Y:S01]  /*a0e0*/  FFMA R163, R61, R212, 1 ;  /* 0x3f8000003da37423 */ /* 0x000fe200000000d4 */
[----:B------:R-:W-:Y:S02]  /*a0f0*/  FFMA R61, R208, -R29, 3.75 ;  /* 0x40700000d03d7423 */ /* 0x000fe4000000081d */
[----:B------:R-:W-:Y:S02]  /*a100*/  FFMA R158, R158, R203, 3 ;  /* 0x404000009e9e7423 */ /* 0x000fe400000000cb */
[----:B------:R-:W-:Y:S01]  /*a110*/  FFMA R203, R208, R61, -6 ;  /* 0xc0c00000d0cb7423 */ /* 0x000fe2000000003d */
[----:B------:R-:W-:-:S04]  /*a120*/  FMUL R61, R64, R37 ;  /* 0x00000025403d7220 */ /* 0x000fc80000400000 */
[C---:B------:R-:W-:Y:S01]  /*a130*/  FFMA R61, R64.reuse, R61, 1 ;  /* 0x3f800000403d7423 */ /* 0x040fe2000000003d */
[----:B------:R-:W-:Y:S01]  /*a140*/  FADD R64, -R64, 2 ;  /* 0x4000000040407421 */ /* 0x000fe20000000100 */
[----:B------:R-:W-:Y:S01]  /*a150*/  FFMA R37, R208, R203, 3 ;  /* 0x40400000d0257423 */ /* 0x000fe200000000cb */
[----:B------:R-:W-:Y:S02]  /*a160*/  FADD R208, -R34, 1 ;  /* 0x3f80000022d07421 */ /* 0x000fe40000000100 */
[----:B------:R-:W-:Y:S01]  /*a170*/  FFMA R203, R64, -R29, 3.75 ;  /* 0x4070000040cb7423 */ /* 0x000fe2000000081d */
[----:B------:R-:W-:Y:S01]  /*a180*/  FADD R212, R75, 1 ;  /* 0x3f8000004bd47421 */ /* 0x000fe20000000000 */
[----:B------:R-:W-:Y:S02]  /*a190*/  FFMA R209, R208, R209, -2.25 ;  /* 0xc0100000d0d17423 */ /* 0x000fe400000000d1 */
[----:B------:R-:W-:Y:S02]  /*a1a0*/  FFMA R203, R64, R203, -6 ;  /* 0xc0c0000040cb7423 */ /* 0x000fe400000000cb */
[----:B------:R-:W-:-:S02]  /*a1b0*/  FMUL R209, R208, R209 ;  /* 0x000000d1d0d17220 */ /* 0x000fc40000400000 */
[----:B------:R-:W-:Y:S01]  /*a1c0*/  FFMA R64, R64, R203, 3 ;  /* 0x4040000040407423 */ /* 0x000fe200000000cb */
[----:B------:R-:W-:Y:S01]  /*a1d0*/  FFMA R203, R212, -R29, 3.75 ;  /* 0x40700000d4cb7423 */ /* 0x000fe2000000081d */
[----:B------:R-:W-:Y:S01]  /*a1e0*/  FFMA R208, R208, R209, 1 ;  /* 0x3f800000d0d07423 */ /* 0x000fe200000000d1 */
[C---:B------:R-:W-:Y:S01]  /*a1f0*/  FFMA R202, R75.reuse, R202, -2.25 ;  /* 0xc01000004bca7423 */ /* 0x040fe200000000ca */
[----:B------:R-:W-:Y:S02]  /*a200*/  IMAD.MOV.U32 R209, RZ, RZ, 0x3fa00000 ;  /* 0x3fa00000ffd17424 */ /* 0x000fe400078e00ff */
[----:B------:R-:W-:Y:S01]  /*a210*/  FFMA R203, R212, R203, -6 ;  /* 0xc0c00000d4cb7423 */ /* 0x000fe200000000cb */
[----:B------:R-:W-:Y:S01]  /*a220*/  FMUL R202, R75, R202 ;  /* 0x000000ca4bca7220 */ /* 0x000fe20000400000 */
[----:B------:R-:W-:Y:S02]  /*a230*/  FFMA R209, R34, R209, -2.25 ;  /* 0xc010000022d17423 */ /* 0x000fe400000000d1 */
[----:B------:R-:W-:Y:S01]  /*a240*/  FFMA R203, R212, R203, 3 ;  /* 0x40400000d4cb7423 */ /* 0x000fe200000000cb */
[----:B------:R-:W-:Y:S01]  /*a250*/  FADD R212, -R65, 2 ;  /* 0x4000000041d47421 */ /* 0x000fe20000000100 */
[----:B------:R-:W-:Y:S01]  /*a260*/  FFMA R202, R75, R202, 1 ;  /* 0x3f8000004bca7423 */ /* 0x000fe200000000ca */
[----:B------:R-:W-:Y:S01]  /*a270*/  FMUL R209, R34, R209 ;  /* 0x000000d122d17220 */ /* 0x000fe20000400000 */
[-C--:B------:R-:W-:Y:S01]  /*a280*/  FFMA R75, R214, -R29.reuse, 3.75 ;  /* 0x40700000d64b7423 */ /* 0x080fe2000000081d */
[----:B------:R-:W-:-:S02]  /*a290*/  FFMA R29, R212, -R29, 3.75 ;  /* 0x40700000d41d7423 */ /* 0x000fc4000000081d */
[C---:B------:R-:W-:Y:S01]  /*a2a0*/  FFMA R209, R34.reuse, R209, 1 ;  /* 0x3f80000022d17423 */ /* 0x040fe200000000d1 */
[----:B------:R-:W-:Y:S01]  /*a2b0*/  FADD R34, -R34, 2 ;  /* 0x4000000022227421 */ /* 0x000fe20000000100 */
[----:B------:R-:W-:-:S03]  /*a2c0*/  FFMA R29, R212, R29, -6 ;  /* 0xc0c00000d41d7423 */ /* 0x000fc6000000001d */
[----:B------:R-:W-:Y:S01]  /*a2d0*/  FFMA R211, R34, -R211, 3.75 ;  /* 0x4070000022d37423 */ /* 0x000fe200000008d3 */
[----:B------:R-:W-:Y:S01]  /*a2e0*/  FFMA R29, R212, R29, 3 ;  /* 0x40400000d41d7423 */ /* 0x000fe2000000001d */
[----:B------:R-:W-:Y:S02]  /*a2f0*/  SEL R212, R250, RZ, !P1 ;  /* 0x000000fffad47207 */ /* 0x000fe40004800000 */
[----:B------:R-:W-:Y:S01]  /*a300*/  FFMA R211, R34, R211, -6 ;  /* 0xc0c0000022d37423 */ /* 0x000fe200000000d3 */
[----:B------:R-:W-:Y:S02]  /*a310*/  FFMA R75, R214, R75, -6 ;  /* 0xc0c00000d64b7423 */ /* 0x000fe4000000004b */
[----:B------:R-:W-:Y:S01]  /*a320*/  FADD R212, R212, R143 ;  /* 0x0000008fd4d47221 */ /* 0x000fe20000000000 */
[----:B------:R-:W-:Y:S01]  /*a330*/  SEL R143, R228, RZ, !P1 ;  /* 0x000000ffe48f7207 */ /* 0x000fe20004800000 */
[----:B------:R-:W-:Y:S01]  /*a340*/  FFMA R34, R34, R211, 3 ;  /* 0x4040000022227423 */ /* 0x000fe200000000d3 */
[----:B------:R-:W-:Y:S01]  /*a350*/  SEL R211, R231, RZ, !P1 ;  /* 0x000000ffe7d37207 */ /* 0x000fe20004800000 */
[----:B------:R-:W-:Y:S01]  /*a360*/  FFMA R65, R214, R75, 3 ;  /* 0x40400000d6417423 */ /* 0x000fe2000000004b */
[----:B------:R-:W5:Y:S01]  /*a370*/  LDL.LU R231, [R1+0x4c] ;  /* 0x00004c0001e77983 */ /* 0x000f620000300800 */
[----:B------:R-:W-:Y:S01]  /*a380*/  SEL R75, R230, RZ, !P1 ;  /* 0x000000ffe64b7207 */ /* 0x000fe20004800000 */
[----:B------:R-:W-:Y:S01]  /*a390*/  FADD R140, R143, R140 ;  /* 0x0000008c8f8c7221 */ /* 0x000fe20000000000 */
[----:B------:R-:W-:Y:S01]  /*a3a0*/  SEL R143, R227, RZ, P2 ;  /* 0x000000ffe38f7207 */ /* 0x000fe20001000000 */
[----:B------:R-:W5:Y:S01]  /*a3b0*/  LDL.LU R230, [R1+0x48] ;  /* 0x0000480001e67983 */ /* 0x000f620000300800 */
[----:B------:R-:W-:-:S03]  /*a3c0*/  FADD R36, R211, R36 ;  /* 0x00000024d3247221 */ /* 0x000fc60000000000 */
[----:B------:R-:W5:Y:S04]  /*a3d0*/  LDL.LU R228, [R1+0x44] ;  /* 0x0000440001e47983 */ /* 0x000f680000300800 */
[----:B------:R-:W5:Y:S04]  /*a3e0*/  LDL.LU R227, [R1+0x40] ;  /* 0x0000400001e37983 */ /* 0x000f680000300800 */
[----:B------:R-:W2:Y:S04]  /*a3f0*/  LDL R211, [R1+0x20] ;  /* 0x0000200001d37983 */ /* 0x000ea80000100800 */
[----:B------:R-:W3:Y:S01]  /*a400*/  LDL R204, [R1+0x1c] ;  /* 0x00001c0001cc7983 */ /* 0x000ee20000100800 */
[----:B------:R-:W-:Y:S01]  /*a410*/  FADD R20, R75, R20 ;  /* 0x000000144b147221 */ /* 0x000fe20000000000 */
[----:B------:R-:W-:Y:S01]  /*a420*/  FMUL R36, R163, R36 ;  /* 0x00000024a3247220 */ /* 0x000fe20000400000 */
[----:B------:R-:W-:-:S03]  /*a430*/  SEL R242, R242, RZ, !P1 ;  /* 0x000000fff2f27207 */ /* 0x000fc60004800000 */
[----:B------:R-:W-:Y:S01]  /*a440*/  FFMA R75, R159, R20, R36 ;  /* 0x000000149f4b7223 */ /* 0x000fe20000000024 */
[----:B------:R-:W-:Y:S01]  /*a450*/  SEL R20, R207, RZ, !P1 ;  /* 0x000000ffcf147207 */ /* 0x000fe20004800000 */
[----:B------:R-:W-:Y:S01]  /*a460*/  FADD R247, R242, R247 ;  /* 0x000000f7f2f77221 */ /* 0x000fe20000000000 */
[----:B------:R-:W-:-:S03]  /*a470*/  SEL R239, R239, RZ, P4 ;  /* 0x000000ffefef7207 */ /* 0x000fc60002000000 */
[----:B------:R-:W-:Y:S01]  /*a480*/  FFMA R36, R62, R247, R75 ;  /* 0x000000f73e247223 */ /* 0x000fe2000000004b */
[----:B------:R-:W-:Y:S01]  /*a490*/  FADD R20, R20, R235 ;  /* 0x000000eb14147221 */ /* 0x000fe20000000000 */
[----:B------:R-:W-:Y:S02]  /*a4a0*/  SEL R240, R240, RZ, P2 ;  /* 0x000000fff0f07207 */ /* 0x000fe40001000000 */
[----:B------:R-:W-:Y:S01]  /*a4b0*/  SEL R241, R241, RZ, P5 ;  /* 0x000000fff1f17207 */ /* 0x000fe20002800000 */
[----:B------:R-:W-:Y:S01]  /*a4c0*/  FFMA R75, R37, R20, R36 ;  /* 0x00000014254b7223 */ /* 0x000fe20000000024 */
[----:B------:R-:W-:Y:S02]  /*a4d0*/  SEL R243, R243, RZ, P4 ;  /* 0x000000fff3f37207 */ /* 0x000fe40002000000 */
[----:B------:R-:W-:Y:S01]  /*a4e0*/  SEL R36, R245, RZ, P2 ;  /* 0x000000fff5247207 */ /* 0x000fe20001000000 */
[----:B------:R-:W-:Y:S01]  /*a4f0*/  FMUL R212, R61, R212 ;  /* 0x000000d43dd47220 */ /* 0x000fe20000400000 */
[----:B------:R-:W-:-:S02]  /*a500*/  @P3 SEL R241, R240, R239, !P0 ;  /* 0x000000eff0f13207 */ /* 0x000fc40004000000 */
[----:B------:R-:W-:Y:S02]  /*a510*/  SEL R20, R238, RZ, !P1 ;  /* 0x000000ffee147207 */ /* 0x000fe40004800000 */
[----:B------:R-:W-:Y:S02]  /*a520*/  SEL R248, R248, RZ, P5 ;  /* 0x000000fff8f87207 */ /* 0x000fe40002800000 */
[----:B------:R-:W-:Y:S02]  /*a530*/  @P3 SEL R248, R36, R243, !P0 ;  /* 0x000000f324f83207 */ /* 0x000fe40004000000 */
[----:B------:R-:W-:Y:S01]  /*a540*/  SEL R205, R237, RZ, !P1 ;  /* 0x000000ffedcd7207 */ /* 0x000fe20004800000 */
[----:B------:R-:W-:Y:S01]  /*a550*/  FFMA R140, R35, R140, R212 ;  /* 0x0000008c238c7223 */ /* 0x000fe200000000d4 */
[----:B------:R-:W-:Y:S01]  /*a560*/  FADD R20, R20, R241 ;  /* 0x000000f114147221 */ /* 0x000fe20000000000 */
[----:B------:R-:W-:Y:S02]  /*a570*/  @P3 SEL R151, R143, R176, !P0 ;  /* 0x000000b08f973207 */ /* 0x000fe40004000000 */
[----:B------:R-:W-:-:S02]  /*a580*/  SEL R200, R200, RZ, P4 ;  /* 0x000000ffc8c87207 */ /* 0x000fc40002000000 */
[----:B------:R-:W-:Y:S02]  /*a590*/  SEL R36, R249, RZ, !P1 ;  /* 0x000000fff9247207 */ /* 0x000fe40004800000 */
[----:B------:R-:W-:Y:S01]  /*a5a0*/  SEL R207, R201, RZ, !P1 ;  /* 0x000000ffc9cf7207 */ /* 0x000fe20004800000 */
[----:B------:R-:W-:Y:S01]  /*a5b0*/  FADD R205, R205, R248 ;  /* 0x000000f8cdcd7221 */ /* 0x000fe20000000000 */
[----:B------:R-:W-:Y:S01]  /*a5c0*/  SEL R225, R225, RZ, P2 ;  /* 0x000000ffe1e17207 */ /* 0x000fe20001000000 */
[----:B------:R-:W-:Y:S01]  /*a5d0*/  FFMA R201, R33, R20, R140 ;  /* 0x0000001421c97223 */ /* 0x000fe2000000008c */
[----:B------:R-:W-:Y:S01]  /*a5e0*/  SEL R236, R236, RZ, P5 ;  /* 0x000000ffecec7207 */ /* 0x000fe20002800000 */
[----:B------:R-:W-:Y:S01]  /*a5f0*/  FADD R20, R36, R151 ;  /* 0x0000009724147221 */ /* 0x000fe20000000000 */
[----:B------:R-:W-:Y:S01]  /*a600*/  FADD R143, R207, R206 ;  /* 0x000000cecf8f7221 */ /* 0x000fe20000000000 */
[----:B------:R-:W-:Y:S01]  /*a610*/  @P3 SEL R236, R225, R200, !P0 ;  /* 0x000000c8e1ec3207 */ /* 0x000fe20004000000 */
[----:B------:R-:W-:Y:S01]  /*a620*/  FMUL R36, R202, R205 ;  /* 0x000000cdca247220 */ /* 0x000fe20000400000 */
[----:B------:R-:W-:-:S02]  /*a630*/  SEL R151, R210, RZ, !P1 ;  /* 0x000000ffd2977207 */ /* 0x000fc40004800000 */
[----:B------:R-:W-:Y:S02]  /*a640*/  SEL R184, R184, RZ, P4 ;  /* 0x000000ffb8b87207 */ /* 0x000fe40002000000 */
[----:B----4-:R-:W-:Y:S01]  /*a650*/  SEL R187, R187, RZ, P2 ;  /* 0x000000ffbbbb7207 */ /* 0x010fe20001000000 */
[----:B------:R-:W-:Y:S01]  /*a660*/  FFMA R143, R64, R143, R201 ;  /* 0x0000008f408f7223 */ /* 0x000fe200000000c9 */
[----:B------:R-:W-:Y:S01]  /*a670*/  SEL R195, R195, RZ, P4 ;  /* 0x000000ffc3c37207 */ /* 0x000fe20002000000 */
[----:B------:R-:W-:Y:S01]  /*a680*/  FFMA R201, R203, R20, R36 ;  /* 0x00000014cbc97223 */ /* 0x000fe20000000024 */
[----:B------:R-:W-:Y:S01]  /*a690*/  SEL R196, R196, RZ, P2 ;  /* 0x000000ffc4c47207 */ /* 0x000fe20001000000 */
[----:B------:R-:W-:Y:S01]  /*a6a0*/  FADD R151, R151, R236 ;  /* 0x000000ec97977221 */ /* 0x000fe20000000000 */
[----:B------:R-:W-:Y:S02]  /*a6b0*/  SEL R188, R188, RZ, P5 ;  /* 0x000000ffbcbc7207 */ /* 0x000fe40002800000 */
[----:B------:R-:W-:-:S02]  /*a6c0*/  SEL R190, R190, RZ, P4 ;  /* 0x000000ffbebe7207 */ /* 0x000fc40002000000 */
[----:B------:R-:W-:Y:S02]  /*a6d0*/  SEL R191, R191, RZ, P2 ;  /* 0x000000ffbfbf7207 */ /* 0x000fe40001000000 */
[----:B------:R-:W-:Y:S02]  /*a6e0*/  SEL R185, R185, RZ, !P1 ;  /* 0x000000ffb9b97207 */ /* 0x000fe40004800000 */
[----:B------:R-:W-:Y:S02]  /*a6f0*/  SEL R197, R197, RZ, P5 ;  /* 0x000000ffc5c57207 */ /* 0x000fe40002800000 */
[----:B------:R-:W-:Y:S02]  /*a700*/  SEL R192, R192, RZ, P5 ;  /* 0x000000ffc0c07207 */ /* 0x000fe40002800000 */
[----:B------:R-:W-:Y:S02]  /*a710*/  SEL R180, R180, RZ, P4 ;  /* 0x000000ffb4b47207 */ /* 0x000fe40002000000 */
[----:B------:R-:W-:-:S02]  /*a720*/  SEL R189, R189, RZ, !P1 ;  /* 0x000000ffbdbd7207 */ /* 0x000fc40004800000 */
[----:B------:R-:W-:Y:S02]  /*a730*/  SEL R183, R183, RZ, P5 ;  /* 0x000000ffb7b77207 */ /* 0x000fe40002800000 */
[----:B------:R-:W-:Y:S02]  /*a740*/  SEL R177, R177, RZ, P4 ;  /* 0x000000ffb1b17207 */ /* 0x000fe40002000000 */
[----:B------:R-:W-:Y:S02]  /*a750*/  SEL R178, R178, RZ, P2 ;  /* 0x000000ffb2b27207 */ /* 0x000fe40001000000 */
[----:B------:R-:W-:Y:S02]  /*a760*/  SEL R179, R179, RZ, P5 ;  /* 0x000000ffb3b37207 */ /* 0x000fe40002800000 */
[----:B------:R-:W-:Y:S02]  /*a770*/  SEL R166, R166, RZ, P4 ;  /* 0x000000ffa6a67207 */ /* 0x000fe40002000000 */
[----:B------:R-:W-:-:S02]  /*a780*/  SEL R167, R167, RZ, P2 ;  /* 0x000000ffa7a77207 */ /* 0x000fc40001000000 */
[----:B------:R-:W-:Y:S02]  /*a790*/  SEL R168, R168, RZ, P5 ;  /* 0x000000ffa8a87207 */ /* 0x000fe40002800000 */
[----:B------:R-:W-:Y:S02]  /*a7a0*/  SEL R172, R172, RZ, P4 ;  /* 0x000000ffacac7207 */ /* 0x000fe40002000000 */
[----:B------:R-:W-:Y:S02]  /*a7b0*/  SEL R173, R173, RZ, P2 ;  /* 0x000000ffadad7207 */ /* 0x000fe40001000000 */
[----:B------:R-:W-:Y:S01]  /*a7c0*/  SEL R165, R165, RZ, !P1 ;  /* 0x000000ffa5a57207 */ /* 0x000fe20004800000 */
[----:B------:R-:W-:Y:S01]  /*a7d0*/  FFMA R161, R54, R29, R161 ;  /* 0x0000001d36a17223 */ /* 0x000fe200000000a1 */
[----:B------:R-:W-:Y:S01]  /*a7e0*/  @P3 SEL R188, R187, R184, !P0 ;  /* 0x000000b8bbbc3207 */ /* 0x000fe20004000000 */
[----:B------:R-:W-:Y:S01]  /*a7f0*/  FFMA R36, R32, R151, R201 ;  /* 0x0000009720247223 */ /* 0x000fe200000000c9 */
[----:B------:R-:W-:-:S02]  /*a800*/  @P3 SEL R197, R196, R195, !P0 ;  /* 0x000000c3c4c53207 */ /* 0x000fc40004000000 */
[----:B------:R-:W-:Y:S02]  /*a810*/  SEL R44, R44, RZ, P4 ;  /* 0x000000ff2c2c7207 */ /* 0x000fe40002000000 */
[----:B------:R-:W-:Y:S02]  /*a820*/  SEL R41, R41, RZ, P2 ;  /* 0x000000ff29297207 */ /* 0x000fe40001000000 */
[----:B------:R-:W-:Y:S02]  /*a830*/  SEL R174, R174, RZ, P5 ;  /* 0x000000ffaeae7207 */ /* 0x000fe40002800000 */
[----:B------:R-:W-:Y:S02]  /*a840*/  SEL R50, R50, RZ, P4 ;  /* 0x000000ff32327207 */ /* 0x000fe40002000000 */
[----:B------:R-:W-:Y:S02]  /*a850*/  SEL R47, R47, RZ, P2 ;  /* 0x000000ff2f2f7207 */ /* 0x000fe40001000000 */
[----:B------:R-:W-:-:S02]  /*a860*/  SEL R156, R156, RZ, P4 ;  /* 0x000000ff9c9c7207 */ /* 0x000fc40002000000 */
[----:B------:R-:W-:Y:S02]  /*a870*/  SEL R169, R169, RZ, !P1 ;  /* 0x000000ffa9a97207 */ /* 0x000fe40004800000 */
[----:B------:R-:W-:Y:S02]  /*a880*/  SEL R157, R157, RZ, P2 ;  /* 0x000000ff9d9d7207 */ /* 0x000fe40001000000 */
[----:B------:R-:W-:Y:S02]  /*a890*/  SEL R40, R40, RZ, P5 ;  /* 0x000000ff28287207 */ /* 0x000fe40002800000 */
[----:B------:R-:W-:Y:S02]  /*a8a0*/  SEL R46, R46, RZ, P5 ;  /* 0x000000ff2e2e7207 */ /* 0x000fe40002800000 */
[----:B------:R-:W-:Y:S02]  /*a8b0*/  SEL R164, R164, RZ, P5 ;  /* 0x000000ffa4a47207 */ /* 0x000fe40002800000 */
[----:B------:R-:W-:-:S02]  /*a8c0*/  SEL R149, R149, RZ, P4 ;  /* 0x000000ff95957207 */ /* 0x000fc40002000000 */
[----:B------:R-:W-:Y:S02]  /*a8d0*/  SEL R155, R155, RZ, !P1 ;  /* 0x000000ff9b9b7207 */ /* 0x000fe40004800000 */
[----:B------:R-:W-:Y:S02]  /*a8e0*/  SEL R154, R154, RZ, P5 ;  /* 0x000000ff9a9a7207 */ /* 0x000fe40002800000 */
[----:B------:R-:W-:Y:S02]  /*a8f0*/  SEL R45, R45, RZ, !P1 ;  /* 0x000000ff2d2d7207 */ /* 0x000fe40004800000 */
[----:B------:R-:W-:Y:S02]  /*a900*/  SEL R39, R39, RZ, !P1 ;  /* 0x000000ff27277207 */ /* 0x000fe40004800000 */
[----:B------:R-:W-:Y:S02]  /*a910*/  SEL R68, R68, RZ, P4 ;  /* 0x000000ff44447207 */ /* 0x000fe40002000000 */
[----:B------:R-:W-:-:S02]  /*a920*/  SEL R53, R53, RZ, P2 ;  /* 0x000000ff35357207 */ /* 0x000fc40001000000 */
[----:B------:R-:W-:Y:S02]  /*a930*/  SEL R52, R52, RZ, P5 ;  /* 0x000000ff34347207 */ /* 0x000fe40002800000 */
[----:B------:R-:W-:Y:S02]  /*a940*/  SEL R72, R72, RZ, P4 ;  /* 0x000000ff48487207 */ /* 0x000fe40002000000 */
[----:B------:R-:W-:Y:S02]  /*a950*/  SEL R128, R128, RZ, P4 ;  /* 0x000000ff80807207 */ /* 0x000fe40002000000 */
[----:B------:R-:W-:Y:S01]  /*a960*/  SEL R71, R71, RZ, P2 ;  /* 0x000000ff47477207 */ /* 0x000fe20001000000 */
[----:B------:R-:W-:Y:S01]  /*a970*/  FFMA R48, R63, R48, R152 ;  /* 0x000000303f307223 */ /* 0x000fe20000000098 */
[----:B------:R-:W-:Y:S01]  /*a980*/  SEL R20, R194, RZ, !P1 ;  /* 0x000000ffc2147207 */ /* 0x000fe20004800000 */
[----:B------:R-:W-:Y:S01]  /*a990*/  FADD R188, R185, R188 ;  /* 0x000000bcb9bc7221 */ /* 0x000fe20000000000 */
[----:B------:R-:W-:-:S02]  /*a9a0*/  @P3 SEL R192, R191, R190, !P0 ;  /* 0x000000bebfc03207 */ /* 0x000fc40004000000 */
[----:B------:R-:W-:Y:S02]  /*a9b0*/  SEL R70, R70, RZ, P5 ;  /* 0x000000ff46467207 */ /* 0x000fe40002800000 */
[----:B------:R-:W-:Y:S02]  /*a9c0*/  SEL R95, R95, RZ, P5 ;  /* 0x000000ff5f5f7207 */ /* 0x000fe40002800000 */
[----:B------:R-:W-:Y:S02]  /*a9d0*/  SEL R103, R103, RZ, P4 ;  /* 0x000000ff67677207 */ /* 0x000fe40002000000 */
[----:B------:R-:W-:Y:S02]  /*a9e0*/  SEL R73, R73, RZ, !P1 ;  /* 0x000000ff49497207 */ /* 0x000fe40004800000 */
        /* <DEDUP_REMOVED lines=17> */
[----:B------:R-:W-:Y:S02]  /*ab00*/  SEL R125, R125, RZ, !P1 ;  /* 0x000000ff7d7d7207 */ /* 0x000fe40004800000 */
[----:B------:R-:W-:Y:S02]  /*ab10*/  SEL R109, R109, RZ, P2 ;  /* 0x000000ff6d6d7207 */ /* 0x000fe40001000000 */
[----:B------:R-:W-:-:S02]  /*ab20*/  SEL R90, R90, RZ, P5 ;  /* 0x000000ff5a5a7207 */ /* 0x000fc40002800000 */
        /* <DEDUP_REMOVED lines=18> */
[----:B------:R-:W-:Y:S02]  /*ac50*/  SEL R146, R146, RZ, P4 ;  /* 0x000000ff92927207 */ /* 0x000fe40002000000 */
[----:B------:R-:W-:Y:S02]  /*ac60*/  SEL R27, R27, RZ, !P1 ;  /* 0x000000ff1b1b7207 */ /* 0x000fe40004800000 */
        /* <DEDUP_REMOVED lines=20> */
[----:B------:R-:W-:Y:S02]  /*adb0*/  SEL R136, R136, RZ, !P1 ;  /* 0x000000ff88887207 */ /* 0x000fe40004800000 */
[----:B------:R-:W-:-:S02]  /*adc0*/  SEL R137, R137, RZ, P2 ;  /* 0x000000ff89897207 */ /* 0x000fc40001000000 */
[----:B------:R-:W-:Y:S02]  /*add0*/  SEL R199, R199, RZ, P2 ;  /* 0x000000ffc7c77207 */ /* 0x000fe40001000000 */
[----:B------:R-:W-:Y:S02]  /*ade0*/  SEL R60, R60, RZ, P4 ;  /* 0x000000ff3c3c7207 */ /* 0x000fe40002000000 */
[----:B------:R-:W-:Y:S02]  /*adf0*/  SEL R160, R160, RZ, !P1 ;  /* 0x000000ffa0a07207 */ /* 0x000fe40004800000 */
[----:B------:R-:W-:Y:S02]  /*ae00*/  ISETP.GE.AND P6, PT, R0, 0x80, PT ;  /* 0x000000800000780c */ /* 0x000fe40003fc6270 */
[----:B------:R-:W-:Y:S02]  /*ae10*/  SEL R66, R66, RZ, P5 ;  /* 0x000000ff42427207 */ /* 0x000fe40002800000 */
[----:B------:R-:W-:-:S02]  /*ae20*/  SEL R171, R171, RZ, P5 ;  /* 0x000000ffabab7207 */ /* 0x000fc40002800000 */
[----:B------:R-:W-:Y:S02]  /*ae30*/  SEL R76, R76, RZ, P4 ;  /* 0x000000ff4c4c7207 */ /* 0x000fe40002000000 */
[----:B------:R-:W-:Y:S02]  /*ae40*/  SEL R193, R193, RZ, P2 ;  /* 0x000000ffc1c17207 */ /* 0x000fe40001000000 */
[----:B------:R-:W-:Y:S02]  /*ae50*/  SEL R5, R5, RZ, P5 ;  /* 0x000000ff05057207 */ /* 0x000fe40002800000 */
[----:B------:R-:W-:Y:S02]  /*ae60*/  SEL R139, R139, RZ, !P1 ;  /* 0x000000ff8b8b7207 */ /* 0x000fe40004800000 */
[----:B------:R-:W-:Y:S02]  /*ae70*/  SEL R162, R162, RZ, P5 ;  /* 0x000000ffa2a27207 */ /* 0x000fe40002800000 */
[----:B------:R-:W-:Y:S01]  /*ae80*/  SEL R13, R13, RZ, !P1 ;  /* 0x000000ff0d0d7207 */ /* 0x000fe20004800000 */
[----:B------:R-:W-:Y:S01]  /*ae90*/  FFMA R144, R63, R79, R144 ;  /* 0x0000004f3f907223 */ /* 0x000fe20000000090 */
[----:B------:R-:W-:Y:S01]  /*aea0*/  SEL R151, R182, RZ, P2 ;  /* 0x000000ffb6977207 */ /* 0x000fe20001000000 */
[----:B------:R-:W-:Y:S01]  /*aeb0*/  FADD R20, R20, R197 ;  /* 0x000000c514147221 */ /* 0x000fe20000000000 */
[----:B------:R-:W-:Y:S01]  /*aec0*/  SEL R140, R181, RZ, !P1 ;  /* 0x000000ffb58c7207 */ /* 0x000fe20004800000 */
[----:B------:R-:W-:Y:S01]  /*aed0*/  FADD R192, R189, R192 ;  /* 0x000000c0bdc07221 */ /* 0x000fe20000000000 */
[----:B------:R-:W-:Y:S01]  /*aee0*/  @P3 SEL R183, R151, R180, !P0 ;  /* 0x000000b497b73207 */ /* 0x000fe20004000000 */
[----:B------:R-:W-:Y:S01]  /*aef0*/  FMUL R188, R163, R188 ;  /* 0x000000bca3bc7220 */ /* 0x000fe20000400000 */
[----:B------:R-:W-:Y:S01]  /*af00*/  FFMA R181, R65, R20, R36 ;  /* 0x0000001441b57223 */ /* 0x000fe20000000024 */
[----:B------:R-:W-:Y:S01]  /*af10*/  @P3 SEL R179, R178, R177, !P0 ;  /* 0x000000b1b2b33207 */ /* 0x000fe20004000000 */
[----:B------:R-:W-:Y:S01]  /*af20*/  FFMA R38, R63, R38, R186 ;  /* 0x000000263f267223 */ /* 0x000fe200000000ba */
[----:B------:R-:W-:Y:S01]  /*af30*/  SEL R20, R175, RZ, !P1 ;  /* 0x000000ffaf147207 */ /* 0x000fe20004800000 */
[----:B------:R-:W-:Y:S01]  /*af40*/  FFMA R151, R159, R192, R188 ;  /* 0x000000c09f977223 */ /* 0x000fe200000000bc */
[----:B------:R-:W-:Y:S01]  /*af50*/  FADD R183, R140, R183 ;  /* 0x000000b78cb77221 */ /* 0x000fe20000000000 */
[----:B------:R-:W-:Y:S01]  /*af60*/  @P3 SEL R168, R167, R166, !P0 ;  /* 0x000000a6a7a83207 */ /* 0x000fe20004000000 */
[----:B------:R-:W4:Y:S01]  /*af70*/  LDL R212, [R1+0x3c] ;  /* 0x00003c0001d47983 */ /* 0x000f220000100800 */
[----:B------:R-:W-:Y:S01]  /*af80*/  FADD R20, R20, R179 ;  /* 0x000000b314147221 */ /* 0x000fe20000000000 */
[----:B------:R-:W-:Y:S01]  /*af90*/  FFMA R36, R62, R183, R151 ;  /* 0x000000b73e247223 */ /* 0x000fe20000000097 */
[----:B------:R-:W-:Y:S01]  /*afa0*/  FMUL R54, R158, R75 ;  /* 0x0000004b9e367220 */ /* 0x000fe20000400000 */
[----:B------:R-:W-:-:S02]  /*afb0*/  @P3 SEL R174, R173, R172, !P0 ;  /* 0x000000acadae3207 */ /* 0x000fc40004000000 */
[----:B------:R-:W-:Y:S01]  /*afc0*/  FFMA R20, R37, R20, R36 ;  /* 0x0000001425147223 */ /* 0x000fe20000000024 */
[----:B------:R-:W-:Y:S01]  /*afd0*/  FADD R168, R165, R168 ;  /* 0x000000a8a5a87221 */ /* 0x000fe20000000000 */
[----:B------:R-:W-:Y:S02]  /*afe0*/  @P3 SEL R40, R41, R44, !P0 ;  /* 0x0000002c29283207 */ /* 0x000fe40004000000 */
[----:B------:R-:W-:Y:S01]  /*aff0*/  FFMA R75, R209, R20, R54 ;  /* 0x00000014d14b7223 */ /* 0x000fe20000000036 */
[----:B------:R-:W-:Y:S02]  /*b000*/  @P3 SEL R46, R47, R50, !P0 ;  /* 0x000000322f2e3207 */ /* 0x000fe40004000000 */
[----:B------:R-:W-:Y:S01]  /*b010*/  SEL R41, R51, RZ, !P1 ;  /* 0x000000ff33297207 */ /* 0x000fe20004800000 */
[----:B------:R-:W-:Y:S01]  /*b020*/  FADD R174, R169, R174 ;  /* 0x000000aea9ae7221 */ /* 0x000fe20000000000 */
[----:B------:R-:W-:Y:S01]  /*b030*/  @P3 SEL R164, R157, R156, !P0 ;  /* 0x0000009c9da43207 */ /* 0x000fe20004000000 */
[----:B------:R-:W-:Y:S01]  /*b040*/  FMUL R168, R61, R168 ;  /* 0x000000a83da87220 */ /* 0x000fe20000400000 */
[----:B------:R-:W-:Y:S01]  /*b050*/  SEL R20, R153, RZ, P2 ;  /* 0x000000ff99147207 */ /* 0x000fe20001000000 */
[----:B------:R-:W-:-:S02]  /*b060*/  FADD R41, R41, R46 ;  /* 0x0000002e29297221 */ /* 0x000fc40000000000 */
[----:B------:R-:W-:Y:S01]  /*b070*/  FFMA R168, R35, R174, R168 ;  /* 0x000000ae23a87223 */ /* 0x000fe200000000a8 */
[----:B------:R-:W-:Y:S01]  /*b080*/  @P3 SEL R154, R20, R149, !P0 ;  /* 0x00000095149a3207 */ /* 0x000fe20004000000 */
[----:B------:R-:W-:Y:S01]  /*b090*/  FADD R164, R155, R164 ;  /* 0x000000a49ba47221 */ /* 0x000fe20000000000 */
[----:B------:R-:W-:Y:S01]  /*b0a0*/  FADD R40, R45, R40 ;  /* 0x000000282d287221 */ /* 0x000fe20000000000 */
[----:B------:R-:W-:Y:S02]  /*b0b0*/  FMUL R20, R202, R41 ;  /* 0x00000029ca147220 */ /* 0x000fe40000400000 */
[----:B------:R-:W-:Y:S01]  /*b0c0*/  FFMA R41, R33, R164, R168 ;  /* 0x000000a421297223 */ /* 0x000fe200000000a8 */
[----:B------:R-:W-:Y:S01]  /*b0d0*/  FADD R39, R39, R154 ;  /* 0x0000009a27277221 */ /* 0x000fe20000000000 */
[----:B------:R-:W-:Y:S01]  /*b0e0*/  FFMA R47, R203, R40, R20 ;  /* 0x00000028cb2f7223 */ /* 0x000fe20000000014 */
[----:B------:R-:W-:Y:S02]  /*b0f0*/  @P3 SEL R52, R53, R68, !P0 ;  /* 0x0000004435343207 */ /* 0x000fe40004000000 */
[----:B------:R-:W-:Y:S01]  /*b100*/  FFMA R20, R64, R39, R41 ;  /* 0x0000002740147223 */ /* 0x000fe20000000029 */
[----:B------:R-:W-:-:S02]  /*b110*/  SEL R45, R69, RZ, !P1 ;  /* 0x000000ff452d7207 */ /* 0x000fc40004800000 */
[----:B------:R-:W-:Y:S02]  /*b120*/  SEL R39, R126, RZ, P2 ;  /* 0x000000ff7e277207 */ /* 0x000fe40001000000 */
[----:B------:R-:W-:Y:S01]  /*b130*/  @P3 SEL R70, R71, R72, !P0 ;  /* 0x0000004847463207 */ /* 0x000fe20004000000 */
[----:B------:R-:W-:Y:S01]  /*b140*/  FADD R45, R45, R52 ;  /* 0x000000342d2d7221 */ /* 0x000fe20000000000 */
[----:B------:R-:W-:Y:S02]  /*b150*/  @P3 SEL R95, R39, R128, !P0 ;  /* 0x00000080275f3207 */ /* 0x000fe40004000000 */
[----:B------:R-:W-:Y:S01]  /*b160*/  SEL R40, R127, RZ, !P1 ;  /* 0x000000ff7f287207 */ /* 0x000fe20004800000 */
[----:B------:R-:W-:Y:S01]  /*b170*/  FFMA R16, R77, R16, R48 ;  /* 0x000000104d107223 */ /* 0x000fe20000000030 */
[----:B------:R-:W-:Y:S01]  /*b180*/  @P3 SEL R101, R102, R103, !P0 ;  /* 0x0000006766653207 */ /* 0x000fe20004000000 */
[----:B------:R-:W-:Y:S01]  /*b190*/  FFMA R36, R32, R45, R47 ;  /* 0x0000002d20247223 */ /* 0x000fe2000000002f */
[----:B------:R-:W-:Y:S01]  /*b1a0*/  FADD R70, R73, R70 ;  /* 0x0000004649467221 */ /* 0x000fe20000000000 */
[----:B------:R-:W-:Y:S01]  /*b1b0*/  FADD R40, R40, R95 ;  /* 0x0000005f28287221 */ /* 0x000fe20000000000 */
[----:B------:R-:W-:Y:S01]  /*b1c0*/  FMUL R140, R158, R143 ;  /* 0x0000008f9e8c7220 */ /* 0x000fe20000400000 */
[----:B------:R-:W-:Y:S01]  /*b1d0*/  FFMA R43, R29, R43, R16 ;  /* 0x0000002b1d2b7223 */ /* 0x000fe20000000010 */
[----:B------:R-:W-:Y:S01]  /*b1e0*/  @P3 SEL R129, R130, R123, !P0 ;  /* 0x0000007b82813207 */ /* 0x000fe20004000000 */
[----:B------:R-:W-:Y:S01]  /*b1f0*/  FMUL R181, R158, R181 ;  /* 0x000000b59eb57220 */ /* 0x000fe20000400000 */
[----:B------:R-:W-:Y:S01]  /*b200*/  SEL R45, R132, RZ, P2 ;  /* 0x000000ff842d7207 */ /* 0x000fe20001000000 */
[----:B------:R-:W-:Y:S01]  /*b210*/  FFMA R36, R65, R70, R36 ;  /* 0x0000004641247223 */ /* 0x000fe20000000024 */
[----:B------:R-:W-:Y:S01]  /*b220*/  FADD R16, R94, R101 ;  /* 0x000000655e107221 */ /* 0x000fe20000000000 */
[----:B------:R-:W-:Y:S01]  /*b230*/  FMUL R40, R163, R40 ;  /* 0x00000028a3287220 */ /* 0x000fe20000400000 */
[----:B------:R-:W-:Y:S01]  /*b240*/  FFMA R39, R209, R20, R140 ;  /* 0x00000014d1277223 */ /* 0x000fe2000000008c */
[----:B------:R-:W-:Y:S01]  /*b250*/  @P3 SEL R131, R45, R112, !P0 ;  /* 0x000000702d833207 */ /* 0x000fe20004000000 */
[----:B------:R-:W-:Y:S01]  /*b260*/  FFMA R181, R209, R36, R181 ;  /* 0x00000024d1b57223 */ /* 0x000fe200000000b5 */
[----:B------:R-:W-:Y:S01]  /*b270*/  SEL R20, R113, RZ, !P1 ;  /* 0x000000ff71147207 */ /* 0x000fe20004800000 */
[----:B------:R-:W-:Y:S01]  /*b280*/  FFMA R41, R159, R16, R40 ;  /* 0x000000109f297223 */ /* 0x000fe20000000028 */
[----:B------:R-:W-:Y:S01]  /*b290*/  FADD R129, R122, R129 ;  /* 0x000000817a817221 */ /* 0x000fe20000000000 */
[----:B------:R-:W-:-:S02]  /*b2a0*/  @P3 SEL R81, R107, R116, !P0 ;  /* 0x000000746b513207 */ /* 0x000fc40004000000 */
[----:B------:R-:W-:Y:S02]  /*b2b0*/  SEL R36, R91, RZ, P2 ;  /* 0x000000ff5b247207 */ /* 0x000fe40001000000 */
[----:B------:R-:W-:Y:S01]  /*b2c0*/  SEL R40, R117, RZ, !P1 ;  /* 0x000000ff75287207 */ /* 0x000fe20004800000 */
[----:B------:R-:W-:Y:S01]  /*b2d0*/  FFMA R16, R62, R129, R41 ;  /* 0x000000813e107223 */ /* 0x000fe20000000029 */
[----:B------:R-:W-:Y:S01]  /*b2e0*/  @P3 SEL R120, R121, R124, !P0 ;  /* 0x0000007c79783207 */ /* 0x000fe20004000000 */
[----:B------:R-:W-:Y:S01]  /*b2f0*/  FADD R20, R20, R131 ;  /* 0x0000008314147221 */ /* 0x000fe20000000000 */
[----:B------:R-:W-:Y:S01]  /*b300*/  @P3 SEL R90, R36, R105, !P0 ;  /* 0x00000069245a3207 */ /* 0x000fe20004000000 */
[----:B------:R-:W-:Y:S01]  /*b310*/  FADD R81, R40, R81 ;  /* 0x0000005128517221 */ /* 0x000fe20000000000 */
[----:B------:R-:W-:Y:S01]  /*b320*/  SEL R41, R80, RZ, !P1 ;  /* 0x000000ff50297207 */ /* 0x000fe20004800000 */
[----:B------:R-:W-:Y:S01]  /*b330*/  FADD R120, R125, R120 ;  /* 0x000000787d787221 */ /* 0x000fe20000000000 */
[----:B------:R-:W-:Y:S01]  /*b340*/  @P3 SEL R108, R109, R106, !P0 ;  /* 0x0000006a6d6c3207 */ /* 0x000fe20004000000 */
[----:B------:R-:W-:Y:S01]  /*b350*/  FMUL R20, R61, R20 ;  /* 0x000000143d147220 */ /* 0x000fe20000400000 */
[----:B------:R-:W-:-:S02]  /*b360*/  SEL R45, R98, RZ, !P1 ;  /* 0x000000ff622d7207 */ /* 0x000fc40004800000 */
[----:B------:R-:W-:Y:S01]  /*b370*/  SEL R40, R85, RZ, P2 ;  /* 0x000000ff55287207 */ /* 0x000fe20001000000 */
[----:B------:R-:W-:Y:S01]  /*b380*/  FADD R90, R41, R90 ;  /* 0x0000005a295a7221 */ /* 0x000fe20000000000 */
[----:B------:R-:W-:Y:S01]  /*b390*/  @P3 SEL R110, R111, R118, !P0 ;  /* 0x000000766f6e3207 */ /* 0x000fe20004000000 */
[----:B------:R-:W-:Y:S01]  /*b3a0*/  FFMA R20, R35, R120, R20 ;  /* 0x0000007823147223 */ /* 0x000fe20000000014 */
[----:B------:R-:W-:Y:S01]  /*b3b0*/  @P3 SEL R84, R40, R99, !P0 ;  /* 0x0000006328543207 */ /* 0x000fe20004000000 */
[----:B------:R-:W-:Y:S01]  /*b3c0*/  FADD R108, R45, R108 ;  /* 0x0000006c2d6c7221 */ /* 0x000fe20000000000 */
[----:B------:R-:W-:Y:S01]  /*b3d0*/  SEL R41, R104, RZ, !P1 ;  /* 0x000000ff68297207 */ /* 0x000fe20004800000 */
[----:B------:R-:W-:Y:S01]  /*b3e0*/  FADD R110, R119, R110 ;  /* 0x0000006e776e7221 */ /* 0x000fe20000000000 */
[----:B------:R-:W-:Y:S01]  /*b3f0*/  @P3 SEL R86, R87, R100, !P0 ;  /* 0x0000006457563207 */ /* 0x000fe20004000000 */
[----:B------:R-:W-:Y:S01]  /*b400*/  FFMA R45, R33, R108, R20 ;  /* 0x0000006c212d7223 */ /* 0x000fe20000000014 */
[----:B------:R-:W-:Y:S01]  /*b410*/  @P3 SEL R30, R55, R56, !P0 ;  /* 0x00000038371e3207 */ /* 0x000fe20004000000 */
[----:B------:R-:W-:Y:S01]  /*b420*/  FADD R41, R41, R84 ;  /* 0x0000005429297221 */ /* 0x000fe20000000000 */
[----:B------:R-:W-:Y:S01]  /*b430*/  FFMA R16, R37, R110, R16 ;  /* 0x0000006e25107223 */ /* 0x000fe20000000010 */
[----:B------:R-:W-:-:S02]  /*b440*/  @P3 SEL R42, R78, R141, !P0 ;  /* 0x0000008d4e2a3207 */ /* 0x000fc40004000000 */
[----:B------:R-:W-:Y:S01]  /*b450*/  @P3 SEL R57, R58, R59, !P0 ;  /* 0x0000003b3a393207 */ /* 0x000fe20004000000 */
[----:B------:R-:W-:Y:S01]  /*b460*/  FFMA R20, R64, R41, R45 ;  /* 0x0000002940147223 */ /* 0x000fe2000000002d */
[----:B------:R-:W-:Y:S01]  /*b470*/  SEL R41, R26, RZ, !P1 ;  /* 0x000000ff1a297207 */ /* 0x000fe20004800000 */
[----:B------:R-:W-:Y:S01]  /*b480*/  FFMA R75, R208, R16, R75 ;  /* 0x00000010d04b7223 */ /* 0x000fe2000000004b */
[----:B------:R-:W-:Y:S02]  /*b490*/  SEL R16, R21, RZ, !P1 ;  /* 0x000000ff15107207 */ /* 0x000fe40004800000 */
[----:B------:R-:W-:Y:S01]  /*b4a0*/  @P3 SEL R96, R145, R146, !P0 ;  /* 0x0000009291603207 */ /* 0x000fe20004000000 */
[----:B------:R-:W-:Y:S01]  /*b4b0*/  FADD R86, R41, R86 ;  /* 0x0000005629567221 */ /* 0x000fe20000000000 */
[----:B------:R-:W-:Y:S02]  /*b4c0*/  SEL R26, R25, RZ, P2 ;  /* 0x000000ff191a7207 */ /* 0x000fe40001000000 */
[----:B------:R-:W-:-:S02]  /*b4d0*/  @P3 SEL R82, R88, R83, !P0 ;  /* 0x0000005358523207 */ /* 0x000fc40004000000 */
[----:B------:R-:W-:Y:S01]  /*b4e0*/  @P3 SEL R49, R67, R74, !P0 ;  /* 0x0000004a43313207 */ /* 0x000fe20004000000 */
[----:B------:R-:W-:Y:S01]  /*b4f0*/  FMUL R36, R202, R81 ;  /* 0x00000051ca247220 */ /* 0x000fe20000400000 */
[----:B------:R-:W-:Y:S01]  /*b500*/  SEL R21, R92, RZ, !P1 ;  /* 0x000000ff5c157207 */ /* 0x000fe20004800000 */
[----:B------:R-:W-:Y:S01]  /*b510*/  FADD R30, R27, R30 ;  /* 0x0000001e1b1e7221 */ /* 0x000fe20000000000 */
[----:B------:R-:W-:Y:S01]  /*b520*/  @P3 SEL R24, R26, R93, !P0 ;  /* 0x0000005d1a183207 */ /* 0x000fe20004000000 */
[----:B------:R-:W-:Y:S01]  /*b530*/  FMUL R86, R163, R86 ;  /* 0x00000056a3567220 */ /* 0x000fe20000400000 */
[----:B------:R-:W-:Y:S01]  /*b540*/  SEL R25, R142, RZ, !P1 ;  /* 0x000000ff8e197207 */ /* 0x000fe20004800000 */
[----:B------:R-:W-:Y:S01]  /*b550*/  FADD R42, R21, R42 ;  /* 0x0000002a152a7221 */ /* 0x000fe20000000000 */
[----:B------:R-:W-:Y:S01]  /*b560*/  FFMA R39, R208, R20, R39 ;  /* 0x00000014d0277223 */ /* 0x000fe20000000027 */
[----:B------:R-:W-:Y:S01]  /*b570*/  FADD R16, R16, R57 ;  /* 0x0000003910107221 */ /* 0x000fe20000000000 */
[----:B------:R-:W-:Y:S01]  /*b580*/  FFMA R159, R159, R30, R86 ;  /* 0x0000001e9f9f7223 */ /* 0x000fe20000000056 */
[----:B------:R-:W-:Y:S01]  /*b590*/  FADD R21, R25, R24 ;  /* 0x0000001819157221 */ /* 0x000fe20000000000 */
[----:B------:R-:W-:Y:S01]  /*b5a0*/  FMUL R42, R61, R42 ;  /* 0x0000002a3d2a7220 */ /* 0x000fe20000400000 */
[----:B------:R-:W-:Y:S01]  /*b5b0*/  FADD R17, R17, R96 ;  /* 0x0000006011117221 */ /* 0x000fe20000000000 */
[----:B------:R-:W-:-:S02]  /*b5c0*/  SEL R20, R114, RZ, !P1 ;  /* 0x000000ff72147207 */ /* 0x000fc40004800000 */
[----:B------:R-:W-:Y:S02]  /*b5d0*/  @P3 SEL R133, R134, R135, !P0 ;  /* 0x0000008786853207 */ /* 0x000fe40004000000 */
[----:B------:R-:W-:Y:S02]  /*b5e0*/  @P3 SEL R66, R137, R138, !P0 ;  /* 0x0000008a89423207 */ /* 0x000fe40004000000 */
[----:B------:R-:W-:Y:S02]  /*b5f0*/  @P3 SEL R171, R199, R150, !P0 ;  /* 0x00000096c7ab3207 */ /* 0x000fe40004000000 */
[----:B------:R-:W-:Y:S01]  /*b600*/  @P3 SEL R162, R193, R76, !P0 ;  /* 0x0000004cc1a23207 */ /* 0x000fe20004000000 */
[----:B------:R-:W-:Y:S01]  /*b610*/  FMUL R158, R161, R158 ;  /* 0x0000009ea19e7220 */ /* 0x000fe20000400000 */
[----:B------:R-:W-:Y:S01]  /*b620*/  SEL R24, R115, RZ, P2 ;  /* 0x000000ff73187207 */ /* 0x000fe20001000000 */
[----:B------:R-:W-:Y:S01]  /*b630*/  FFMA R16, R35, R16, R42 ;  /* 0x0000001023107223 */ /* 0x000fe2000000002a */
[----:B------:R-:W-:Y:S01]  /*b640*/  FADD R82, R89, R82 ;  /* 0x0000005259527221 */ /* 0x000fe20000000000 */
[----:B------:R-:W-:Y:S01]  /*b650*/  FFMA R62, R62, R17, R159 ;  /* 0x000000113e3e7223 */ /* 0x000fe2000000009f */
[----:B------:R-:W-:Y:S01]  /*b660*/  @P3 SEL R97, R24, R31, !P0 ;  /* 0x0000001f18613207 */ /* 0x000fe20004000000 */
[----:B------:R-:W-:Y:S01]  /*b670*/  FADD R20, R20, R49 ;  /* 0x0000003114147221 */ /* 0x000fe20000000000 */
[----:B------:R-:W-:Y:S01]  /*b680*/  SEL R17, R14, RZ, P2 ;  /* 0x000000ff0e117207 */ /* 0x000fe20001000000 */
[----:B------:R-:W-:Y:S01]  /*b690*/  FMUL R202, R202, R21 ;  /* 0x00000015caca7220 */ /* 0x000fe20000400000 */
[----:B------:R-:W-:Y:S01]  /*b6a0*/  FFMA R33, R33, R82, R16 ;  /* 0x0000005221217223 */ /* 0x000fe20000000010 */
[----:B------:R-:W-:Y:S01]  /*b6b0*/  SEL R14, R15, RZ, !P1 ;  /* 0x000000ff0f0e7207 */ /* 0x000fe20004800000 */
[----:B------:R-:W-:Y:S01]  /*b6c0*/  FFMA R47, R203, R90, R36 ;  /* 0x0000005acb2f7223 */ /* 0x000fe20000000024 */
[----:B------:R-:W-:Y:S01]  /*b6d0*/  FADD R133, R136, R133 ;  /* 0x0000008588857221 */ /* 0x000fe20000000000 */
[----:B------:R-:W-:Y:S01]  /*b6e0*/  @P3 SEL R5, R17, R60, !P0 ;  /* 0x0000003c11053207 */ /* 0x000fe20004000000 */
[----:B------:R-:W-:Y:S01]  /*b6f0*/  FFMA R203, R203, R20, R202 ;  /* 0x00000014cbcb7223 */ /* 0x000fe200000000ca */
[----:B------:R-:W-:Y:S01]  /*b700*/  SEL R16, R19, RZ, !P1 ;  /* 0x000000ff13107207 */ /* 0x000fe20004800000 */
[----:B------:R-:W-:Y:S01]  /*b710*/  FADD R97, R160, R97 ;  /* 0x00000061a0617221 */ /* 0x000fe20000000000 */
[----:B------:R-:W-:Y:S01]  /*b720*/  FFMA R36, R32, R133, R47 ;  /* 0x0000008520247223 */ /* 0x000fe2000000002f */
[----:B------:R-:W-:Y:S01]  /*b730*/  FADD R66, R139, R66 ;  /* 0x000000428b427221 */ /* 0x000fe20000000000 */
[----:B------:R-:W-:Y:S01]  /*b740*/  FADD R171, R14, R171 ;  /* 0x000000ab0eab7221 */ /* 0x000fe20000000000 */
[----:B------:R-:W-:Y:S01]  /*b750*/  FFMA R32, R32, R97, R203 ;  /* 0x0000006120207223 */ /* 0x000fe200000000cb */
[----:B------:R-:W-:Y:S01]  /*b760*/  FADD R14, R16, R5 ;  /* 0x00000005100e7221 */ /* 0x000fe20000000000 */
[----:B------:R-:W-:Y:S01]  /*b770*/  FADD R162, R13, R162 ;  /* 0x000000a20da27221 */ /* 0x000fe20000000000 */
[C---:B------:R-:W-:Y:S01]  /*b780*/  FFMA R36, R65.reuse, R66, R36 ;  /* 0x0000004241247223 */ /* 0x040fe20000000024 */
[----:B------:R-:W-:Y:S01]  /*b790*/  SEL R13, R18, RZ, !P1 ;  /* 0x000000ff120d7207 */ /* 0x000fe20004800000 */
[----:B------:R-:W-:Y:S01]  /*b7a0*/  FFMA R65, R65, R14, R32 ;  /* 0x0000000e41417223 */ /* 0x000fe20000000020 */
[----:B------:R-:W-:Y:S01]  /*b7b0*/  IMAD.MOV.U32 R16, RZ, RZ, RZ ;  /* 0x000000ffff107224 */ /* 0x000fe200078e00ff */
[----:B------:R-:W-:Y:S01]  /*b7c0*/  CS2R R18, SRZ ;  /* 0x0000000000127805 */ /* 0x000fe2000001ff00 */
[----:B------:R-:W-:-:S02]  /*b7d0*/  IMAD.MOV.U32 R17, RZ, RZ, RZ ;  /* 0x000000ffff117224 */ /* 0x000fc400078e00ff */
[----:B------:R-:W-:Y:S01]  /*b7e0*/  FFMA R144, R77, R147, R144 ;  /* 0x000000934d907223 */ /* 0x000fe20000000090 */
[----:B--2---:R-:W-:Y:S02]  /*b7f0*/  @!P6 IMAD.MOV.U32 R14, RZ, RZ, R211 ;  /* 0x000000ffff0ee224 */ /* 0x004fe400078e00d3 */
[----:B------:R-:W-:Y:S01]  /*b800*/  FFMA R43, R43, R209, R158 ;  /* 0x000000d12b2b7223 */ /* 0x000fe2000000009e */
[----:B---3--:R-:W-:Y:S02]  /*b810*/  @!P6 IMAD.MOV.U32 R15, RZ, RZ, R204 ;  /* 0x000000ffff0fe224 */ /* 0x008fe400078e00cc */
[----:B------:R-:W-:Y:S01]  /*b820*/  FFMA R38, R77, R198, R38 ;  /* 0x000000c64d267223 */ /* 0x000fe20000000026 */
[----:B------:R-:W0:Y:S01]  /*b830*/  LDC.64 R20, c[0x0][0x280] ;  /* 0x0000a000ff147b82 */ /* 0x000e220000000a00 */
[----:B------:R-:W-:Y:S02]  /*b840*/  LOP3.LUT P4, RZ, R3, 0x4, RZ, 0xc0, !PT ;  /* 0x0000000403ff7812 */ /* 0x000fe4000788c0ff */
[----:B------:R-:W-:Y:S01]  /*b850*/  CS2R R44, SRZ ;  /* 0x00000000002c7805 */ /* 0x000fe2000001ff00 */
[----:B------:R1:W2:Y:S01]  /*b860*/  @!P6 LDG.E.EF.128 R16, desc[UR10][R14.64] ;  /* 0x0000000a0e10e981 */ /* 0x0002a2000c0e1d00 */
[----:B------:R-:W-:Y:S01]  /*b870*/  FFMA R144, R29, R148, R144 ;  /* 0x000000941d907223 */ /* 0x000fe20000000090 */
[----:B------:R-:W-:Y:S01]  /*b880*/  FADD R170, R170, R13 ;  /* 0x0000000daaaa7221 */ /* 0x000fe20000000000 */
[----:B------:R-:W-:Y:S01]  /*b890*/  FFMA R36, R208, R36, R181 ;  /* 0x00000024d0247223 */ /* 0x000fe200000000b5 */
[----:B------:R-:W-:Y:S01]  /*b8a0*/  FFMA R37, R37, R162, R62 ;  /* 0x000000a225257223 */ /* 0x000fe2000000003e */
[----:B------:R-:W-:Y:S01]  /*b8b0*/  FFMA R43, R144, R208, R43 ;  /* 0x000000d0902b7223 */ /* 0x000fe2000000002b */
[----:B------:R-:W-:Y:S01]  /*b8c0*/  FFMA R33, R64, R171, R33 ;  /* 0x000000ab40217223 */ /* 0x000fe20000000021 */
[----:B------:R-:W-:Y:S01]  /*b8d0*/  FFMA R38, R29, R170, R38 ;  /* 0x000000aa1d267223 */ /* 0x000fe20000000026 */
[C---:B------:R-:W-:Y:S01]  /*b8e0*/  FFMA R37, R34.reuse, R37, R75 ;  /* 0x0000002522257223 */ /* 0x040fe2000000004b */
[----:B------:R-:W-:Y:S01]  /*b8f0*/  BAR.SYNC.DEFER_BLOCKING 0x0 ;  /* 0x0000000000007b1d */ /* 0x000fe20000010000 */
[C---:B------:R-:W-:Y:S01]  /*b900*/  FFMA R33, R34.reuse, R33, R39 ;  /* 0x0000002122217223 */ /* 0x040fe20000000027 */
[----:B------:R-:W-:Y:S01]  /*b910*/  FFMA R65, R34, R65, R36 ;  /* 0x0000004122417223 */ /* 0x000fe20000000024 */
[----:B------:R-:W-:-:S05]  /*b920*/  FFMA R43, R38, R34, R43 ;  /* 0x00000022262b7223 */ /* 0x000fca000000002b */
[----:B------:R-:W3:Y:S01]  /*b930*/  LDC.64 R24, c[0x0][0x288] ;  /* 0x0000a200ff187b82 */ /* 0x000ee20000000a00 */
[----:B------:R-:W-:Y:S02]  /*b940*/  ISETP.GT.AND P3, PT, R10, 0xbf, !P6 ;  /* 0x000000bf0a00780c */ /* 0x000fe40007764270 */
[----:B------:R-:W-:Y:S02]  /*b950*/  CS2R R46, SRZ ;  /* 0x00000000002e7805 */ /* 0x000fe4000001ff00 */
[----:B------:R-:W-:Y:S01]  /*b960*/  LOP3.LUT R7, R7, 0xffffffe0, RZ, 0xc0, !PT ;  /* 0xffffffe007077812 */ /* 0x000fe200078ec0ff */
[----:B------:R-:W-:Y:S01]  /*b970*/  IMAD R8, R8, 0x2000, R9 ;  /* 0x0000200008087824 */ /* 0x000fe200078e0209 */
[----:B------:R-:W2:Y:S01]  /*b980*/  LDL R41, [R1+0x38] ;  /* 0x0000380001297983 */ /* 0x000ea20000100800 */
[----:B0-----:R-:W-:Y:S01]  /*b990*/  IMAD.WIDE R20, R23, 0x4, R20 ;  /* 0x0000000417147825 */ /* 0x001fe200078e0214 */
[----:B-1----:R-:W0:Y:S02]  /*b9a0*/  LDC.64 R14, c[0x0][0x278] ;  /* 0x00009e00ff0e7b82 */ /* 0x002e240000000a00 */
[----:B------:R-:W2:Y:S04]  /*b9b0*/  LDL R40, [R1+0x34] ;  /* 0x0000340001287983 */ /* 0x000ea80000100800 */
[----:B------:R-:W5:Y:S04]  /*b9c0*/  LDL R39, [R1+0x8] ;  /* 0x0000080001277983 */ /* 0x000f680000100800 */
[----:B------:R-:W5:Y:S04]  /*b9d0*/  LDL R38, [R1+0x4] ;  /* 0x0000040001267983 */ /* 0x000f680000100800 */
[----:B------:R-:W-:Y:S04]  /*b9e0*/  STS [R28], R37 ;  /* 0x000000251c007388 */ /* 0x000fe80000000800 */
[----:B------:R1:W-:Y:S04]  /*b9f0*/  STS [R28+0x8], R33 ;  /* 0x000008211c007388 */ /* 0x0003e80000000800 */
[----:B------:R-:W-:Y:S04]  /*ba00*/  STS [R28+0x10], R65 ;  /* 0x000010411c007388 */ /* 0x000fe80000000800 */
[----:B------:R-:W-:Y:S01]  /*ba10*/  STS [R28+0x18], R43 ;  /* 0x0000182b1c007388 */ /* 0x000fe20000000800 */
[----:B------:R-:W-:Y:S01]  /*ba20*/  BAR.SYNC.DEFER_BLOCKING 0x0 ;  /* 0x0000000000007b1d */ /* 0x000fe20000010000 */
[----:B-1----:R-:W-:-:S02]  /*ba30*/  CS2R R32, SRZ ;  /* 0x0000000000207805 */ /* 0x002fc4000001ff00 */
[----:B------:R-:W-:Y:S01]  /*ba40*/  CS2R R34, SRZ ;  /* 0x0000000000227805 */ /* 0x000fe2000001ff00 */
[----:B---3--:R-:W-:-:S04]  /*ba50*/  IMAD.WIDE R24, R11, 0x4, R24 ;  /* 0x000000040b187825 */ /* 0x008fc800078e0218 */
[----:B------:R-:W-:Y:S01]  /*ba60*/  IMAD.IADD R7, R0, 0x1, -R7 ;  /* 0x0000000100077824 */ /* 0x000fe200078e0a07 */
[----:B------:R-:W5:Y:S04]  /*ba70*/  LDL R37, [R1] ;  /* 0x0000000001257983 */ /* 0x000f680000100800 */
[----:B------:R-:W5:Y:S04]  /*ba80*/  LDL R36, [R1+0x2c] ;  /* 0x00002c0001247983 */ /* 0x000f680000100800 */
[----:B------:R-:W3:Y:S04]  /*ba90*/  @P4 LDG.E.EF.128 R44, desc[UR10][R20.64] ;  /* 0x0000000a142c4981 */ /* 0x000ee8000c0e1d00 */
[----:B------:R-:W2:Y:S01]  /*baa0*/  @P3 LDG.E.EF.128 R32, desc[UR10][R24.64] ;  /* 0x0000000a18203981 */ /* 0x000ea2000c0e1d00 */
[----:B------:R-:W-:-:S05]  /*bab0*/  IMAD.SHL.U32 R7, R7, 0x8, RZ ;  /* 0x0000000807077824 */ /* 0x000fca00078e00ff */
[----:B------:R-:W-:-:S05]  /*bac0*/  LOP3.LUT R5, R22, R7, RZ, 0xfc, !PT ;  /* 0x0000000716057212 */ /* 0x000fca00078efcff */
[----:B------:R-:W-:Y:S01]  /*bad0*/  IMAD R5, R5, 0x40, R8 ;  /* 0x0000004005057824 */ /* 0x000fe200078e0208 */
[----:B------:R-:W-:-:S03]  /*bae0*/  CS2R R8, SRZ ;  /* 0x0000000000087805 */ /* 0x000fc6000001ff00 */
[----:B0-----:R-:W-:Y:S01]  /*baf0*/  IMAD.WIDE R14, R5, 0x4, R14 ;  /* 0x00000004050e7825 */ /* 0x001fe200078e020e */
[----:B----4-:R-:W-:Y:S02]  /*bb00*/  ISETP.NE.AND P5, PT, R212, 0x10, PT ;  /* 0x00000010d400780c */ /* 0x010fe40003fa5270 */
[----:B---3--:R-:W-:Y:S02]  /*bb10*/  SEL R47, R47, RZ, P4 ;  /* 0x000000ff2f2f7207 */ /* 0x008fe40002000000 */
[----:B------:R-:W-:Y:S02]  /*bb20*/  SEL R46, R46, RZ, P4 ;  /* 0x000000ff2e2e7207 */ /* 0x000fe40002000000 */
[----:B------:R-:W-:Y:S02]  /*bb30*/  SEL R45, R45, RZ, P4 ;  /* 0x000000ff2d2d7207 */ /* 0x000fe40002000000 */
[----:B------:R-:W-:-:S05]  /*bb40*/  SEL R44, R44, RZ, P4 ;  /* 0x000000ff2c2c7207 */ /* 0x000fca0002000000 */
[----:B--2---:R-:W-:Y:S02]  /*bb50*/  @P5 SEL R47, R35, RZ, P3 ;  /* 0x000000ff232f5207 */ /* 0x004fe40001800000 */
[----:B------:R-:W-:Y:S01]  /*bb60*/  @P5 SEL R46, R34, RZ, P3 ;  /* 0x000000ff222e5207 */ /* 0x000fe20001800000 */
[----:B------:R-:W5:Y:S01]  /*bb70*/  LDL R35, [R1+0x30] ;  /* 0x0000300001237983 */ /* 0x000f620000100800 */
[----:B------:R-:W-:Y:S02]  /*bb80*/  @P5 SEL R45, R33, RZ, P3 ;  /* 0x000000ff212d5207 */ /* 0x000fe40001800000 */
[----:B------:R-:W-:Y:S01]  /*bb90*/  @P5 SEL R44, R32, RZ, P3 ;  /* 0x000000ff202c5207 */ /* 0x000fe20001800000 */
[----:B------:R-:W5:Y:S01]  /*bba0*/  LDL R34, [R1+0x14] ;  /* 0x0000140001227983 */ /* 0x000f620000100800 */
[----:B------:R-:W-:-:S03]  /*bbb0*/  ISETP.GE.AND P3, PT, R10, 0x80, PT ;  /* 0x000000800a00780c */ /* 0x000fc60003f66270 */
[----:B------:R-:W5:Y:S01]  /*bbc0*/  LDL R33, [R1+0x28] ;  /* 0x0000280001217983 */ /* 0x000f620000100800 */
[----:B------:R-:W-:Y:S02]  /*bbd0*/  ISETP.LT.AND P4, PT, R0, 0x80, !P3 ;  /* 0x000000800000780c */ /* 0x000fe40005f81270 */
[----:B------:R-:W-:Y:S01]  /*bbe0*/  CS2R R10, SRZ ;  /* 0x00000000000a7805 */ /* 0x000fe2000001ff00 */
[----:B------:R-:W5:Y:S10]  /*bbf0*/  LDL R32, [R1+0x24] ;  /* 0x0000240001207983 */ /* 0x000f740000100800 */
[----:B------:R0:W2:Y:S01]  /*bc00*/  @P4 LDG.E.EF.128 R8, desc[UR10][R14.64] ;  /* 0x0000000a0e084981 */ /* 0x0000a2000c0e1d00 */
[----:B------:R-:W1:Y:S01]  /*bc10*/  S2R R213, SR_TID.X ;  /* 0x0000000000d57919 */ /* 0x000e620000002100 */
[----:B------:R-:W3:Y:S01]  /*bc20*/  S2R R212, SR_TID.X ;  /* 0x0000000000d47919 */ /* 0x000ee20000002100 */
[----:B------:R-:W-:-:S02]  /*bc30*/  LOP3.LUT R31, R12, 0x40, RZ, 0xc0, !PT ;  /* 0x000000400c1f7812 */ /* 0x000fc400078ec0ff */
[----:B------:R-:W-:Y:S01]  /*bc40*/  LOP3.LUT R6, R6, 0xfc, RZ, 0xc0, !PT ;  /* 0x000000fc06067812 */ /* 0x000fe200078ec0ff */
[----:B-1----:R-:W-:Y:S01]  /*bc50*/  IMAD.SHL.U32 R213, R213, 0x4, RZ ;  /* 0x00000004d5d57824 */ /* 0x002fe200078e00ff */
[----:B---3--:R-:W-:-:S04]  /*bc60*/  LOP3.LUT R212, R212, 0x40, RZ, 0xc0, !PT ;  /* 0x00000040d4d47812 */ /* 0x008fc800078ec0ff */
[----:B------:R-:W-:-:S05]  /*bc70*/  LOP3.LUT R213, R213, 0xfc, RZ, 0xc0, !PT ;  /* 0x000000fcd5d57812 */ /* 0x000fca00078ec0ff */
[----:B------:R-:W-:Y:S02]  /*bc80*/  IMAD R212, R212, 0x4, R213 ;  /* 0x00000004d4d47824 */ /* 0x000fe400078e02d5 */
[----:B------:R-:W-:Y:S01]  /*bc90*/  IMAD R6, R31, 0x4, R6 ;  /* 0x000000041f067824 */ /* 0x000fe200078e0206 */
[----:B0-----:R-:W-:Y:S01]  /*bca0*/  SEL R14, R19, RZ, !P6 ;  /* 0x000000ff130e7207 */ /* 0x001fe20007000000 */
[----:B------:R-:W-:Y:S02]  /*bcb0*/  IMAD.MOV.U32 R20, RZ, RZ, 0x3f800000 ;  /* 0x3f800000ff147424 */ /* 0x000fe400078e00ff */
[----:B------:R-:W-:Y:S02]  /*bcc0*/  IMAD.MOV.U32 R21, RZ, RZ, 0x3f800000 ;  /* 0x3f800000ff157424 */ /* 0x000fe400078e00ff */
[----:B------:R-:W-:Y:S02]  /*bcd0*/  IMAD.MOV.U32 R22, RZ, RZ, 0x3f800000 ;  /* 0x3f800000ff167424 */ /* 0x000fe400078e00ff */
[----:B------:R-:W-:Y:S01]  /*bce0*/  IMAD.MOV.U32 R23, RZ, RZ, 0x3f800000 ;  /* 0x3f800000ff177424 */ /* 0x000fe200078e00ff */
[----:B--2---:R-:W-:-:S04]  /*bcf0*/  SEL R5, R8, RZ, P4 ;  /* 0x000000ff08057207 */ /* 0x004fc80002000000 */
[----:B------:R-:W-:Y:S01]  /*bd00*/  SEL R44, R5, R44, !P3 ;  /* 0x0000002c052c7207 */ /* 0x000fe20005800000 */
[----:B------:R-:W-:Y:S01]  /*bd10*/  IMAD.SHL.U32 R5, R212, 0x2, RZ ;  /* 0x00000002d4057824 */ /* 0x000fe200078e00ff */
[----:B------:R-:W-:-:S04]  /*bd20*/  SEL R8, R9, RZ, P4 ;  /* 0x000000ff09087207 */ /* 0x000fc80002000000 */
[----:B------:R-:W-:Y:S02]  /*bd30*/  LOP3.LUT R5, R5, 0x3f0, RZ, 0xc0, !PT ;  /* 0x000003f005057812 */ /* 0x000fe400078ec0ff */
[----:B------:R-:W-:-:S03]  /*bd40*/  SEL R7, R10, RZ, P4 ;  /* 0x000000ff0a077207 */ /* 0x000fc60002000000 */
[----:B------:R-:W-:Y:S01]  /*bd50*/  VIADD R5, R5, UR5 ;  /* 0x0000000505057c36 */ /* 0x000fe20008000000 */
[----:B------:R-:W-:Y:S02]  /*bd60*/  SEL R45, R8, R45, !P3 ;  /* 0x0000002d082d7207 */ /* 0x000fe40005800000 */
[----:B------:R-:W-:Y:S01]  /*bd70*/  SEL R10, R11, RZ, P4 ;  /* 0x000000ff0b0a7207 */ /* 0x000fe20002000000 */
[----:B------:R-:W-:-:S03]  /*bd80*/  IMAD R8, R6, 0x4, R5 ;  /* 0x0000000406087824 */ /* 0x000fc600078e0205 */
[----:B------:R-:W-:-:S03]  /*bd90*/  SEL R47, R10, R47, !P3 ;  /* 0x0000002f0a2f7207 */ /* 0x000fc60005800000 */
[----:B------:R-:W0:Y:S01]  /*bda0*/  LDS.128 R8, [R8] ;  /* 0x0000000008087984 */ /* 0x000e220000000c00 */
[----:B------:R-:W-:Y:S02]  /*bdb0*/  SEL R46, R7, R46, !P3 ;  /* 0x0000002e072e7207 */ /* 0x000fe40005800000 */
[----:B------:R-:W-:Y:S02]  /*bdc0*/  ISETP.NE.U32.AND P3, PT, R4, RZ, PT ;  /* 0x000000ff0400720c */ /* 0x000fe40003f65070 */
[----:B------:R-:W-:Y:S02]  /*bdd0*/  SEL R7, R18, RZ, !P6 ;  /* 0x000000ff12077207 */ /* 0x000fe40007000000 */
[----:B------:R-:W-:Y:S02]  /*bde0*/  ISETP.NE.AND.EX P3, PT, R232, RZ, PT, P3 ;  /* 0x000000ffe800720c */ /* 0x000fe40003f65330 */
[----:B------:R-:W-:Y:S02]  /*bdf0*/  SEL R6, R17, RZ, !P6 ;  /* 0x000000ff11067207 */ /* 0x000fe40007000000 */
[----:B------:R-:W-:Y:S01]  /*be00*/  SEL R5, R16, RZ, !P6 ;  /* 0x000000ff10057207 */ /* 0x000fe20007000000 */
[----:B------:R-:W-:Y:S01]  /*be10*/  FADD R14, R14, R47 ;  /* 0x0000002f0e0e7221 */ /* 0x000fe20000000000 */
[----:B------:R-:W-:Y:S01]  /*be20*/  FADD R7, R7, R46 ;  /* 0x0000002e07077221 */ /* 0x000fe20000000000 */
[----:B------:R-:W-:-:S02]  /*be30*/  FADD R6, R6, R45 ;  /* 0x0000002d06067221 */ /* 0x000fc40000000000 */
[----:B------:R-:W-:Y:S01]  /*be40*/  FADD R5, R5, R44 ;  /* 0x0000002c05057221 */ /* 0x000fe20000000000 */
[----:B------:R-:W-:Y:S01]  /*be50*/  IADD3 R4, P4, R4, 0x8, RZ ;  /* 0x0000000804047810 */ /* 0x000fe20007f9e0ff */
[----:B------:R-:W-:Y:S01]  /*be60*/  IMAD.MOV.U32 R16, RZ, RZ, RZ ;  /* 0x000000ffff107224 */ /* 0x000fe200078e00ff */
[----:B------:R-:W-:Y:S01]  /*be70*/  CS2R R18, SRZ ;  /* 0x0000000000127805 */ /* 0x000fe2000001ff00 */
[----:B------:R-:W-:Y:S02]  /*be80*/  IMAD.MOV.U32 R17, RZ, RZ, RZ ;  /* 0x000000ffff117224 */ /* 0x000fe400078e00ff */
[----:B------:R-:W-:Y:S02]  /*be90*/  IMAD.X R232, RZ, RZ, R232, P4 ;  /* 0x000000ffffe87224 */ /* 0x000fe400020e06e8 */
[----:B0-----:R-:W-:Y:S01]  /*bea0*/  FADD R11, R11, R14 ;  /* 0x0000000e0b0b7221 */ /* 0x001fe20000000000 */
[----:B------:R-:W-:Y:S01]  /*beb0*/  FADD R10, R10, R7 ;  /* 0x000000070a0a7221 */ /* 0x000fe20000000000 */
[----:B------:R-:W-:Y:S01]  /*bec0*/  FADD R9, R9, R6 ;  /* 0x0000000609097221 */ /* 0x000fe20000000000 */
[----:B------:R-:W-:Y:S01]  /*bed0*/  FADD R8, R8, R5 ;  /* 0x0000000508087221 */ /* 0x000fe20000000000 */
[----:B------:R-:W-:-:S02]  /*bee0*/  @!P6 IMAD.MOV.U32 R6, RZ, RZ, R41 ;  /* 0x000000ffff06e224 */ /* 0x000fc400078e0029 */
[----:B------:R-:W-:Y:S02]  /*bef0*/  @!P6 IMAD.MOV.U32 R7, RZ, RZ, R40 ;  /* 0x000000ffff07e224 */ /* 0x000fe400078e0028 */
[----:B------:R-:W-:Y:S02]  /*bf00*/  IMAD.MOV.U32 R5, RZ, RZ, R8 ;  /* 0x000000ffff057224 */ /* 0x000fe400078e0008 */
[----:B------:R-:W-:Y:S02]  /*bf10*/  IMAD.MOV.U32 R14, RZ, RZ, R9 ;  /* 0x000000ffff0e7224 */ /* 0x000fe400078e0009 */
[----:B------:R-:W-:Y:S02]  /*bf20*/  IMAD.MOV.U32 R13, RZ, RZ, R10 ;  /* 0x000000ffff0d7224 */ /* 0x000fe400078e000a */
[----:B------:R-:W-:Y:S01]  /*bf30*/  IMAD.MOV.U32 R15, RZ, RZ, R11 ;  /* 0x000000ffff0f7224 */ /* 0x000fe200078e000b */
[----:B------:R-:W-:Y:S06]  /*bf40*/  @!P3 BRA `(.L_x_0) ;  /* 0x0000000000e0b947 */ /* 0x000fec0003800000 */
[----:B-----5:R-:W-:Y:S01]  /*bf50*/  FADD R20, R34, 1 ;  /* 0x3f80000022147421 */ /* 0x020fe20000000000 */
[----:B------:R-:W-:Y:S01]  /*bf60*/  FADD R16, R8, -R227 ;  /* 0x800000e308107221 */ /* 0x000fe20000000000 */
[----:B------:R-:W-:Y:S01]  /*bf70*/  FADD R21, R39, 1 ;  /* 0x3f80000027157421 */ /* 0x000fe20000000000 */
[----:B------:R-:W-:Y:S01]  /*bf80*/  FADD R17, R9, -R231 ;  /* 0x800000e709117221 */ /* 0x000fe20000000000 */
[C---:B------:R-:W-:Y:S01]  /*bf90*/  FMUL R5, R20.reuse, 0.25 ;  /* 0x3e80000014057820 */ /* 0x040fe20000400000 */
[----:B------:R-:W-:Y:S01]  /*bfa0*/  FSETP.GT.AND P3, PT, |R20|, 8.50705917302346158658e+37, PT ;  /* 0x7e8000001400780b */ /* 0x000fe20003f64200 */
[----:B------:R-:W-:Y:S01]  /*bfb0*/  FMUL R13, R16, 0.25 ;  /* 0x3e800000100d7820 */ /* 0x000fe20000400000 */
[----:B------:R-:W-:Y:S01]  /*bfc0*/  FMUL R14, R21, 0.25 ;  /* 0x3e800000150e7820 */ /* 0x000fe20000400000 */
[----:B------:R-:W-:Y:S01]  /*bfd0*/  FMUL R18, R17, 0.25 ;  /* 0x3e80000011127820 */ /* 0x000fe20000400000 */
[----:B------:R-:W-:Y:S01]  /*bfe0*/  FSEL R24, R5, R20, P3 ;  /* 0x0000001405187208 */ /* 0x000fe20001800000 */
[----:B------:R-:W-:Y:S01]  /*bff0*/  FADD R22, R38, 1 ;  /* 0x3f80000026167421 */ /* 0x000fe20000000000 */
[----:B------:R-:W-:Y:S01]  /*c000*/  FSEL R5, R13, R16, P3 ;  /* 0x000000100d057208 */ /* 0x000fe20001800000 */
[----:B------:R-:W-:Y:S01]  /*c010*/  FADD R23, R37, 1 ;  /* 0x3f80000025177421 */ /* 0x000fe20000000000 */
[----:B------:R-:W-:Y:S01]  /*c020*/  FSETP.GEU.AND P3, PT, |R20|, 1.175494350822287508e-38, PT ;  /* 0x008000001400780b */ /* 0x000fe20003f6e200 */
[----:B------:R-:W-:Y:S01]  /*c030*/  FMUL R13, R22, 0.25 ;  /* 0x3e800000160d7820 */ /* 0x000fe20000400000 */
[----:B------:R-:W-:-:S04]  /*c040*/  FADD R19, R11, -R228 ;  /* 0x800000e40b137221 */ /* 0x000fc80000000000 */
[----:B------:R-:W-:-:S07]  /*c050*/  FMUL R30, R19, 0.25 ;  /* 0x3e800000131e7820 */ /* 0x000fce0000400000 */
[----:B------:R-:W-:Y:S01]  /*c060*/  @!P3 FMUL R24, R24, 16777216 ;  /* 0x4b8000001818b820 */ /* 0x000fe20000400000 */
[----:B------:R-:W-:Y:S01]  /*c070*/  @!P3 FMUL R5, R5, 16777216 ;  /* 0x4b8000000505b820 */ /* 0x000fe20000400000 */
[----:B------:R-:W-:-:S04]  /*c080*/  FSETP.GT.AND P3, PT, |R21|, 8.50705917302346158658e+37, PT ;  /* 0x7e8000001500780b */ /* 0x000fc80003f64200 */
[----:B------:R-:W-:Y:S01]  /*c090*/  FSEL R25, R14, R21, P3 ;  /* 0x000000150e197208 */ /* 0x000fe20001800000 */
[----:B------:R-:W-:Y:S01]  /*c0a0*/  FMUL R14, R23, 0.25 ;  /* 0x3e800000170e7820 */ /* 0x000fe20000400000 */
[----:B------:R-:W-:Y:S01]  /*c0b0*/  FSEL R26, R18, R17, P3 ;  /* 0x00000011121a7208 */ /* 0x000fe20001800000 */
[----:B------:R-:W-:Y:S01]  /*c0c0*/  FADD R18, R10, -R230 ;  /* 0x800000e60a127221 */ /* 0x000fe20000000000 */
[----:B------:R-:W-:Y:S01]  /*c0d0*/  FSETP.GEU.AND P3, PT, |R21|, 1.175494350822287508e-38, PT ;  /* 0x008000001500780b */ /* 0x000fe20003f6e200 */
[----:B------:R-:W0:Y:S02]  /*c0e0*/  MUFU.RCP R24, R24 ;  /* 0x0000001800187308 */ /* 0x000e240000001000 */
[----:B------:R-:W-:-:S10]  /*c0f0*/  FMUL R15, R18, 0.25 ;  /* 0x3e800000120f7820 */ /* 0x000fd40000400000 */
[----:B------:R-:W-:Y:S01]  /*c100*/  @!P3 FMUL R25, R25, 16777216 ;  /* 0x4b8000001919b820 */ /* 0x000fe20000400000 */
[----:B------:R-:W-:Y:S01]  /*c110*/  @!P3 FMUL R26, R26, 16777216 ;  /* 0x4b8000001a1ab820 */ /* 0x000fe20000400000 */
[----:B------:R-:W-:Y:S01]  /*c120*/  FSETP.GT.AND P3, PT, |R22|, 8.50705917302346158658e+37, PT ;  /* 0x7e8000001600780b */ /* 0x000fe20003f64200 */
[----:B0-----:R-:W-:-:S03]  /*c130*/  FFMA R5, R24, R5, R227 ;  /* 0x0000000518057223 */ /* 0x001fc600000000e3 */
[----:B------:R-:W-:Y:S02]  /*c140*/  FSEL R27, R13, R22, P3 ;  /* 0x000000160d1b7208 */ /* 0x000fe40001800000 */
[----:B------:R-:W-:Y:S02]  /*c150*/  FSEL R28, R15, R18, P3 ;  /* 0x000000120f1c7208 */ /* 0x000fe40001800000 */
[----:B------:R-:W-:-:S13]  /*c160*/  FSETP.GEU.AND P3, PT, |R22|, 1.175494350822287508e-38, PT ;  /* 0x008000001600780b */ /* 0x000fda0003f6e200 */
[----:B------:R-:W-:Y:S01]  /*c170*/  @!P3 FMUL R27, R27, 16777216 ;  /* 0x4b8000001b1bb820 */ /* 0x000fe20000400000 */
[----:B------:R-:W-:Y:S01]  /*c180*/  @!P3 FMUL R28, R28, 16777216 ;  /* 0x4b8000001c1cb820 */ /* 0x000fe20000400000 */
[C---:B------:R-:W-:Y:S02]  /*c190*/  FSETP.GT.AND P3, PT, |R23|.reuse, 8.50705917302346158658e+37, PT ;  /* 0x7e8000001700780b */ /* 0x040fe40003f64200 */
[----:B------:R0:W1:Y:S02]  /*c1a0*/  MUFU.RCP R13, R27 ;  /* 0x0000001b000d7308 */ /* 0x0000640000001000 */
[----:B------:R-:W-:Y:S02]  /*c1b0*/  FSEL R29, R14, R23, P3 ;  /* 0x000000170e1d7208 */ /* 0x000fe40001800000 */
[----:B------:R-:W-:Y:S02]  /*c1c0*/  FSEL R30, R30, R19, P3 ;  /* 0x000000131e1e7208 */ /* 0x000fe40001800000 */
[----:B------:R-:W-:-:S02]  /*c1d0*/  FSETP.GEU.AND P3, PT, |R23|, 1.175494350822287508e-38, PT ;  /* 0x008000001700780b */ /* 0x000fc40003f6e200 */
[----:B------:R2:W3:Y:S01]  /*c1e0*/  MUFU.RCP R14, R25 ;  /* 0x00000019000e7308 */ /* 0x0004e20000001000 */
[----:B0-----:R-:W-:-:S04]  /*c1f0*/  FADD R27, R8, -R5 ;  /* 0x80000005081b7221 */ /* 0x001fc80000000000 */
[----:B------:R-:W-:Y:S01]  /*c200*/  FFMA R16, R16, R27, R35 ;  /* 0x0000001b10107223 */ /* 0x000fe20000000023 */
[----:B-1----:R-:W-:-:S05]  /*c210*/  FFMA R13, R13, R28, R230 ;  /* 0x0000001c0d0d7223 */ /* 0x002fca00000000e6 */
[----:B------:R-:W-:Y:S01]  /*c220*/  @!P3 FMUL R29, R29, 16777216 ;  /* 0x4b8000001d1db820 */ /* 0x000fe20000400000 */
[----:B------:R-:W-:Y:S01]  /*c230*/  @!P3 FMUL R30, R30, 16777216 ;  /* 0x4b8000001e1eb820 */ /* 0x000fe20000400000 */
[----:B--2---:R-:W-:Y:S02]  /*c240*/  FADD R25, R10, -R13 ;  /* 0x8000000d0a197221 */ /* 0x004fe40000000000 */
[----:B------:R-:W0:Y:S01]  /*c250*/  MUFU.RCP R15, R29 ;  /* 0x0000001d000f7308 */ /* 0x000e220000001000 */
[----:B---3--:R-:W-:Y:S01]  /*c260*/  FFMA R14, R14, R26, R231 ;  /* 0x0000001a0e0e7223 */ /* 0x008fe200000000e7 */
[----:B------:R-:W-:-:S03]  /*c270*/  FFMA R18, R18, R25, R33 ;  /* 0x0000001912127223 */ /* 0x000fc60000000021 */
[----:B------:R-:W-:-:S04]  /*c280*/  FADD R28, R9, -R14 ;  /* 0x8000000e091c7221 */ /* 0x000fc80000000000 */
[----:B------:R-:W-:Y:S01]  /*c290*/  FFMA R17, R17, R28, R36 ;  /* 0x0000001c11117223 */ /* 0x000fe20000000024 */
[----:B0-----:R-:W-:-:S04]  /*c2a0*/  FFMA R15, R15, R30, R228 ;  /* 0x0000001e0f0f7223 */ /* 0x001fc800000000e4 */
[----:B------:R-:W-:-:S04]  /*c2b0*/  FADD R26, R11, -R15 ;  /* 0x8000000f0b1a7221 */ /* 0x000fc80000000000 */
[----:B------:R-:W-:-:S07]  /*c2c0*/  FFMA R19, R19, R26, R32 ;  /* 0x0000001a13137223 */ /* 0x000fce0000000020 */
.L_x_0:
[----:B------:R-:W-:Y:S01]  /*c2d0*/  IADD3 R41, P3, R41, 0x20, RZ ;  /* 0x0000002029297810 */ /* 0x000fe20007f7e0ff */
[----:B------:R0:W-:Y:S01]  /*c2e0*/  @!P6 STG.E.128 desc[UR10][R6.64], R8 ;  /* 0x000000080600e986 */ /* 0x0001e2000c101d0a */
[----:B-----5:R-:W-:Y:S01]  /*c2f0*/  FSEL R35, R16, R35, !P6 ;  /* 0x0000002310237208 */ /* 0x020fe20007000000 */
[----:B------:R-:W-:Y:S01]  /*c300*/  UIADD3 UR4, UR4, 0x1, URZ ;  /* 0x0000000104047890 */ /* 0x000fe2000fffe03f */
[----:B------:R-:W-:Y:S01]  /*c310*/  FSEL R36, R17, R36, !P6 ;  /* 0x0000002411247208 */ /* 0x000fe20007000000 */
[----:B------:R-:W-:Y:S01]  /*c320*/  IMAD.X R40, RZ, RZ, R40, P3 ;  /* 0x000000ffff287224 */ /* 0x000fe200018e0628 */
[----:B------:R-:W-:Y:S01]  /*c330*/  IADD3 R211, P3, R211, 0x20, RZ ;  /* 0x00000020d3d37810 */ /* 0x000fe20007f7e0ff */
[----:B------:R0:W-:Y:S01]  /*c340*/  STL [R1+0x38], R41 ;  /* 0x0000382901007387 */ /* 0x0001e20000100800 */
[----:B------:R-:W-:Y:S02]  /*c350*/  FSEL R33, R18, R33, !P6 ;  /* 0x0000002112217208 */ /* 0x000fe40007000000 */
[----:B------:R-:W-:Y:S01]  /*c360*/  FSEL R32, R19, R32, !P6 ;  /* 0x0000002013207208 */ /* 0x000fe20007000000 */
[----:B------:R-:W-:Y:S01]  /*c370*/  IMAD.X R204, RZ, RZ, R204, P3 ;  /* 0x000000ffffcc7224 */ /* 0x000fe200018e06cc */
[----:B------:R0:W-:Y:S01]  /*c380*/  STL [R1+0x34], R40 ;  /* 0x0000342801007387 */ /* 0x0001e20000100800 */
[----:B------:R-:W-:-:S02]  /*c390*/  FSEL R34, R20, R34, !P6 ;  /* 0x0000002214227208 */ /* 0x000fc40007000000 */
[----:B------:R-:W-:Y:S01]  /*c3a0*/  FSEL R39, R21, R39, !P6 ;  /* 0x0000002715277208 */ /* 0x000fe20007000000 */
[----:B------:R0:W-:Y:S01]  /*c3b0*/  STL [R1+0x20], R211 ;  /* 0x000020d301007387 */ /* 0x0001e20000100800 */
[----:B------:R-:W-:Y:S02]  /*c3c0*/  FSEL R38, R22, R38, !P6 ;  /* 0x0000002616267208 */ /* 0x000fe40007000000 */
[----:B------:R-:W-:Y:S01]  /*c3d0*/  FSEL R37, R23, R37, !P6 ;  /* 0x0000002517257208 */ /* 0x000fe20007000000 */
[----:B------:R0:W-:Y:S01]  /*c3e0*/  STL [R1+0x1c], R204 ;  /* 0x00001ccc01007387 */ /* 0x0001e20000100800 */
[----:B------:R-:W-:Y:S02]  /*c3f0*/  ISETP.GE.U32.AND P3, PT, R4, 0x200, PT ;  /* 0x000002000400780c */ /* 0x000fe40003f66070 */
[----:B------:R-:W-:Y:S01]  /*c400*/  FSEL R227, R5, R227, !P6 ;  /* 0x000000e305e37208 */ /* 0x000fe20007000000 */
[----:B------:R0:W-:Y:S01]  /*c410*/  STL [R1+0x30], R35 ;  /* 0x0000302301007387 */ /* 0x0001e20000100800 */
[----:B------:R-:W-:-:S02]  /*c420*/  ISETP.GE.U32.AND.EX P3, PT, R232, RZ, PT, P3 ;  /* 0x000000ffe800720c */ /* 0x000fc40003f66130 */
[----:B------:R-:W-:Y:S01]  /*c430*/  FSEL R231, R14, R231, !P6 ;  /* 0x000000e70ee77208 */ /* 0x000fe20007000000 */
[----:B------:R0:W-:Y:S01]  /*c440*/  STL [R1+0x2c], R36 ;  /* 0x00002c2401007387 */ /* 0x0001e20000100800 */
[----:B------:R-:W-:Y:S02]  /*c450*/  FSEL R230, R13, R230, !P6 ;  /* 0x000000e60de67208 */ /* 0x000fe40007000000 */
[----:B------:R-:W-:Y:S01]  /*c460*/  FSEL R228, R15, R228, !P6 ;  /* 0x000000e40fe47208 */ /* 0x000fe20007000000 */
[----:B------:R0:W-:Y:S04]  /*c470*/  STL [R1+0x28], R33 ;  /* 0x0000282101007387 */ /* 0x0001e80000100800 */
[----:B------:R0:W-:Y:S04]  /*c480*/  STL [R1+0x24], R32 ;  /* 0x0000242001007387 */ /* 0x0001e80000100800 */
[----:B------:R0:W-:Y:S04]  /*c490*/  STL [R1+0x14], R34 ;  /* 0x0000142201007387 */ /* 0x0001e80000100800 */
[----:B------:R0:W-:Y:S04]  /*c4a0*/  STL [R1+0x8], R39 ;  /* 0x0000082701007387 */ /* 0x0001e80000100800 */
[----:B------:R0:W-:Y:S04]  /*c4b0*/  STL [R1+0x4], R38 ;  /* 0x0000042601007387 */ /* 0x0001e80000100800 */
[----:B------:R0:W-:Y:S01]  /*c4c0*/  STL [R1], R37 ;  /* 0x0000002501007387 */ /* 0x0001e20000100800 */
[----:B------:R-:W-:Y:S05]  /*c4d0*/  @!P3 BRA `(.L_x_1) ;  /* 0xffffff400000b947 */ /* 0x000fea000383ffff */
[----:B------:R-:W-:Y:S01]  /*c4e0*/  FADD R3, R34, R39 ;  /* 0x0000002722037221 */ /* 0x000fe20000000000 */
[----:B------:R-:W-:Y:S01]  /*c4f0*/  FMUL R4, R39, 0.25 ;  /* 0x3e80000027047820 */ /* 0x000fe20000400000 */
[----:B------:R-:W-:Y:S01]  /*c500*/  BAR.SYNC.DEFER_BLOCKING 0x0 ;  /* 0x0000000000007b1d */ /* 0x000fe20000010000 */
[----:B------:R-:W-:Y:S01]  /*c510*/  ISETP.EQ.AND P1, PT, R31, RZ, !P1 ;  /* 0x000000ff1f00720c */ /* 0x000fe20004f22270 */
[C---:B------:R-:W-:Y:S01]  /*c520*/  FMUL R0, R3.reuse, 0.25 ;  /* 0x3e80000003007820 */ /* 0x040fe20000400000 */
[C---:B------:R-:W-:Y:S01]  /*c530*/  FSETP.GEU.AND P5, PT, |R3|.reuse, 1.175494350822287508e-38, PT ;  /* 0x008000000300780b */ /* 0x040fe20003fae200 */
[----:B0-----:R-:W-:Y:S01]  /*c540*/  FADD R7, R38, R3 ;  /* 0x0000000326077221 */ /* 0x001fe20000000000 */
[----:B------:R-:W-:-:S03]  /*c550*/  FSETP.GT.AND P3, PT, |R3|, 8.50705917302346158658e+37, PT ;  /* 0x7e8000000300780b */ /* 0x000fc60003f64200 */
[----:B------:R-:W-:Y:S01]  /*c560*/  FMUL R6, R7, 0.25 ;  /* 0x3e80000007067820 */ /* 0x000fe20000400000 */
[----:B------:R-:W-:Y:S01]  /*c570*/  FSEL R0, R0, R3, P3 ;  /* 0x0000000300007208 */ /* 0x000fe20001800000 */
[----:B------:R-:W-:Y:S01]  /*c580*/  FADD R10, R37, R7 ;  /* 0x00000007250a7221 */ /* 0x000fe20000000000 */
[C---:B------:R-:W-:Y:S02]  /*c590*/  FSETP.GEU.AND P0, PT, |R7|.reuse, 1.175494350822287508e-38, PT ;  /* 0x008000000700780b */ /* 0x040fe40003f0e200 */
[----:B------:R-:W-:Y:S01]  /*c5a0*/  FSETP.GT.AND P4, PT, |R7|, 8.50705917302346158658e+37, PT ;  /* 0x7e8000000700780b */ /* 0x000fe20003f84200 */
[C---:B------:R-:W-:Y:S01]  /*c5b0*/  FMUL R9, R10.reuse, 0.25 ;  /* 0x3e8000000a097820 */ /* 0x040fe20000400000 */
[----:B------:R-:W-:Y:S01]  /*c5c0*/  FSETP.GEU.AND P2, PT, |R10|, 1.175494350822287508e-38, PT ;  /* 0x008000000a00780b */ /* 0x000fe20003f4e200 */
[----:B------:R-:W-:Y:S01]  /*c5d0*/  @!P5 FMUL R0, R0, 16777216 ;  /* 0x4b8000000000d820 */ /* 0x000fe20000400000 */
[----:B------:R-:W-:Y:S01]  /*c5e0*/  FSEL R8, R6, R7, P4 ;  /* 0x0000000706087208 */ /* 0x000fe20002000000 */
[----:B------:R-:W0:Y:S01]  /*c5f0*/  SHFL.BFLY PT, R13, R10, 0x1, 0x1f ;  /* 0x0c201f000a0d7f89 */ /* 0x000e2200000e0000 */
[----:B------:R-:W-:Y:S01]  /*c600*/  FSEL R5, R4, R39, P3 ;  /* 0x0000002704057208 */ /* 0x000fe20001800000 */
[----:B------:R-:W-:Y:S01]  /*c610*/  FMUL R4, R38, 0.25 ;  /* 0x3e80000026047820 */ /* 0x000fe20000400000 */
[----:B------:R-:W-:Y:S01]  /*c620*/  FSETP.GT.AND P3, PT, |R10|, 8.50705917302346158658e+37, PT ;  /* 0x7e8000000a00780b */ /* 0x000fe20003f64200 */
[----:B------:R-:W1:Y:S02]  /*c630*/  MUFU.RCP R0, R0 ;  /* 0x0000000000007308 */ /* 0x000e640000001000 */
[----:B------:R-:W-:Y:S01]  /*c640*/  @!P0 FMUL R8, R8, 16777216 ;  /* 0x4b80000008088820 */ /* 0x000fe20000400000 */
[----:B------:R-:W-:Y:S01]  /*c650*/  FSEL R11, R9, R10, P3 ;  /* 0x0000000a090b7208 */ /* 0x000fe20001800000 */
[----:B------:R-:W-:Y:S01]  /*c660*/  @!P5 FMUL R5, R5, 16777216 ;  /* 0x4b8000000505d820 */ /* 0x000fe20000400000 */
[----:B------:R-:W-:Y:S01]  /*c670*/  FSEL R9, R4, R38, P4 ;  /* 0x0000002604097208 */ /* 0x000fe20002000000 */
[----:B------:R-:W-:Y:S01]  /*c680*/  FMUL R4, R37, 0.25 ;  /* 0x3e80000025047820 */ /* 0x000fe20000400000 */
[----:B------:R-:W-:Y:S01]  /*c690*/  FSETP.NEU.AND P4, PT, R3, RZ, PT ;  /* 0x000000ff0300720b */ /* 0x000fe20003f8d000 */
[----:B------:R-:W2:Y:S01]  /*c6a0*/  MUFU.RCP R8, R8 ;  /* 0x0000000800087308 */ /* 0x000ea20000001000 */
[----:B------:R-:W-:Y:S01]  /*c6b0*/  @!P2 FMUL R11, R11, 16777216 ;  /* 0x4b8000000b0ba820 */ /* 0x000fe20000400000 */
[----:B------:R-:W-:Y:S01]  /*c6c0*/  @!P0 FMUL R9, R9, 16777216 ;  /* 0x4b80000009098820 */ /* 0x000fe20000400000 */
[----:B------:R-:W-:Y:S01]  /*c6d0*/  FSEL R14, R4, R37, P3 ;  /* 0x00000025040e7208 */ /* 0x000fe20001800000 */
[----:B------:R-:W-:Y:S01]  /*c6e0*/  FADD R4, R35, R36 ;  /* 0x0000002423047221 */ /* 0x000fe20000000000 */
[----:B------:R-:W-:Y:S01]  /*c6f0*/  FSETP.NEU.AND P0, PT, R7, RZ, PT ;  /* 0x000000ff0700720b */ /* 0x000fe20003f0d000 */
[----:B-1----:R-:W-:Y:S01]  /*c700*/  FMUL R5, R0, R5 ;  /* 0x0000000500057220 */ /* 0x002fe20000400000 */
[----:B------:R-:W-:Y:S01]  /*c710*/  FADD R0, -R227, R231 ;  /* 0x000000e7e3007221 */ /* 0x000fe20000000100 */
[----:B------:R-:W1:Y:S01]  /*c720*/  MUFU.RCP R11, R11 ;  /* 0x0000000b000b7308 */ /* 0x000e620000001000 */
[----:B------:R-:W-:Y:S01]  /*c730*/  @!P2 FMUL R14, R14, 16777216 ;  /* 0x4b8000000e0ea820 */ /* 0x000fe20000400000 */
[----:B------:R-:W-:Y:S01]  /*c740*/  FSETP.NEU.AND P2, PT, R10, RZ, PT ;  /* 0x000000ff0a00720b */ /* 0x000fe20003f4d000 */
[----:B------:R-:W-:Y:S01]  /*c750*/  FMUL R6, R0, R0 ;  /* 0x0000000000067220 */ /* 0x000fe20000400000 */
[----:B------:R-:W-:Y:S01]  /*c760*/  FSEL R5, R5, RZ, P4 ;  /* 0x000000ff05057208 */ /* 0x000fe20002000000 */
[----:B--2---:R-:W-:-:S02]  /*c770*/  FMUL R8, R8, R9 ;  /* 0x0000000908087220 */ /* 0x004fc40000400000 */
[----:B------:R-:W-:Y:S01]  /*c780*/  FMUL R6, R34, R6 ;  /* 0x0000000622067220 */ /* 0x000fe20000400000 */
[----:B------:R-:W-:Y:S02]  /*c790*/  IMAD.MOV.U32 R9, RZ, RZ, 0x3b000000 ;  /* 0x3b000000ff097424 */ /* 0x000fe400078e00ff */
[----:B------:R-:W-:Y:S01]  /*c7a0*/  FFMA R227, R0, R5, R227 ;  /* 0x0000000500e37223 */ /* 0x000fe200000000e3 */
[----:B------:R-:W-:Y:S01]  /*c7b0*/  FFMA R4, R5, R6, R4 ;  /* 0x0000000605047223 */ /* 0x000fe20000000004 */
[----:B0-----:R-:W-:Y:S01]  /*c7c0*/  FADD R6, R10, R13 ;  /* 0x0000000d0a067221 */ /* 0x001fe20000000000 */
[----:B------:R-:W-:Y:S01]  /*c7d0*/  FSEL R8, R8, RZ, P0 ;  /* 0x000000ff08087208 */ /* 0x000fe20000000000 */
[--C-:B------:R-:W-:Y:S01]  /*c7e0*/  FADD R230, R230, -R227.reuse ;  /* 0x800000e3e6e67221 */ /* 0x100fe20000000000 */
[----:B-1----:R-:W-:Y:S01]  /*c7f0*/  FMUL R11, R11, R14 ;  /* 0x0000000e0b0b7220 */ /* 0x002fe20000400000 */
[----:B------:R-:W-:Y:S01]  /*c800*/  FADD R5, R33, R4 ;  /* 0x0000000421057221 */ /* 0x000fe20000000000 */
[----:B------:R-:W-:Y:S01]  /*c810*/  FSETP.GT.AND P0, PT, |R6|, 8.50705917302346158658e+37, PT ;  /* 0x7e8000000600780b */ /* 0x000fe20003f04200 */
[C---:B------:R-:W-:Y:S01]  /*c820*/  FFMA R227, R230.reuse, R8, R227 ;  /* 0x00000008e6e37223 */ /* 0x040fe200000000e3 */
[----:B------:R-:W-:Y:S01]  /*c830*/  FMUL R0, R230, R230 ;  /* 0x000000e6e6007220 */ /* 0x000fe20000400000 */
[----:B------:R-:W-:-:S02]  /*c840*/  FSETP.GEU.AND P3, PT, |R6|, 1.175494350822287508e-38, PT ;  /* 0x008000000600780b */ /* 0x000fc40003f6e200 */
[----:B------:R-:W-:Y:S01]  /*c850*/  FSEL R11, R11, RZ, P2 ;  /* 0x000000ff0b0b7208 */ /* 0x000fe20001000000 */
[--C-:B------:R-:W-:Y:S01]  /*c860*/  FADD R228, R228, -R227.reuse ;  /* 0x800000e3e4e47221 */ /* 0x100fe20000000000 */
[----:B------:R-:W-:Y:S01]  /*c870*/  FMUL R0, R3, R0 ;  /* 0x0000000003007220 */ /* 0x000fe20000400000 */
[----:B------:R-:W-:Y:S02]  /*c880*/  FSETP.NEU.AND P2, PT, R6, RZ, PT ;  /* 0x000000ff0600720b */ /* 0x000fe40003f4d000 */
[----:B------:R-:W-:Y:S01]  /*c890*/  FFMA R227, R228, R11, R227 ;  /* 0x0000000be4e37223 */ /* 0x000fe200000000e3 */
[----:B------:R-:W-:Y:S01]  /*c8a0*/  FFMA R0, R8, R0, R5 ;  /* 0x0000000008007223 */ /* 0x000fe20000000005 */
[----:B------:R-:W-:Y:S01]  /*c8b0*/  FMUL R228, R228, R228 ;  /* 0x000000e4e4e47220 */ /* 0x000fe20000400000 */
[----:B------:R-:W-:Y:S01]  /*c8c0*/  @P0 FMUL R6, R6, 0.25 ;  /* 0x3e80000006060820 */ /* 0x000fe20000400000 */
[----:B------:R-:W-:Y:S01]  /*c8d0*/  @P0 FMUL R13, R13, 0.25 ;  /* 0x3e8000000d0d0820 */ /* 0x000fe20000400000 */
[----:B------:R-:W-:Y:S01]  /*c8e0*/  FADD R0, R32, R0 ;  /* 0x0000000020007221 */ /* 0x000fe20000000000 */
[----:B------:R-:W-:Y:S01]  /*c8f0*/  FMUL R228, R7, R228 ;  /* 0x000000e407e47220 */ /* 0x000fe20000400000 */
[----:B------:R-:W-:Y:S01]  /*c900*/  @!P3 FMUL R6, R6, 16777216 ;  /* 0x4b8000000606b820 */ /* 0x000fe20000400000 */
[----:B------:R-:W0:Y:S01]  /*c910*/  SHFL.BFLY PT, R4, R227, 0x1, 0x1f ;  /* 0x0c201f00e3047f89 */ /* 0x000e2200000e0000 */
[----:B------:R-:W-:Y:S01]  /*c920*/  @!P3 FMUL R13, R13, 16777216 ;  /* 0x4b8000000d0db820 */ /* 0x000fe20000400000 */
[----:B------:R-:W-:Y:S01]  /*c930*/  FFMA R0, R11, R228, R0 ;  /* 0x000000e40b007223 */ /* 0x000fe20000000000 */
[----:B------:R-:W-:-:S02]  /*c940*/  SHF.R.U32.HI R8, RZ, 0x1, R12 ;  /* 0x00000001ff087819 */ /* 0x000fc4000001160c */
[----:B------:R-:W1:Y:S02]  /*c950*/  MUFU.RCP R6, R6 ;  /* 0x0000000600067308 */ /* 0x000e640000001000 */
[----:B------:R-:W2:Y:S01]  /*c960*/  SHFL.BFLY PT, R3, R0, 0x1, 0x1f ;  /* 0x0c201f0000037f89 */ /* 0x000ea200000e0000 */
[----:B------:R-:W-:Y:S01]  /*c970*/  SGXT.U32 R8, R8, 0x6 ;  /* 0x000000060808781a */ /* 0x000fe20000000000 */
[----:B-1----:R-:W-:Y:S01]  /*c980*/  FMUL R13, R6, R13 ;  /* 0x0000000d060d7220 */ /* 0x002fe20000400000 */
[----:B0-----:R-:W-:-:S04]  /*c990*/  FADD R4, -R227, R4 ;  /* 0x00000004e3047221 */ /* 0x001fc80000000100 */
[----:B------:R-:W-:Y:S01]  /*c9a0*/  FSEL R13, R13, RZ, P2 ;  /* 0x000000ff0d0d7208 */ /* 0x000fe20001000000 */
[----:B------:R-:W-:-:S04]  /*c9b0*/  FMUL R7, R4, R4 ;  /* 0x0000000404077220 */ /* 0x000fc80000400000 */
[----:B------:R-:W-:Y:S01]  /*c9c0*/  FFMA R5, R4, R13, R227 ;  /* 0x0000000d04057223 */ /* 0x000fe200000000e3 */
[----:B--2---:R-:W-:Y:S01]  /*c9d0*/  FADD R4, R0, R3 ;  /* 0x0000000300047221 */ /* 0x004fe20000000000 */
[----:B------:R-:W-:Y:S01]  /*c9e0*/  LEA R0, R8, UR5, 0x2 ;  /* 0x0000000508007c11 */ /* 0x000fe2000f8e10ff */
[----:B------:R-:W-:Y:S01]  /*c9f0*/  FMUL R7, R10, R7 ;  /* 0x000000070a077220 */ /* 0x000fe20000400000 */
[----:B------:R-:W-:-:S03]  /*ca00*/  LOP3.LUT R3, R12, 0x3f, RZ, 0xc0, !PT ;  /* 0x0000003f0c037812 */ /* 0x000fc600078ec0ff */
[----:B------:R0:W-:Y:S01]  /*ca10*/  STS [R0], R5 ;  /* 0x0000000500007388 */ /* 0x0001e20000000800 */
[----:B------:R-:W-:Y:S01]  /*ca20*/  LEA R3, R3, UR5, 0x2 ;  /* 0x0000000503037c11 */ /* 0x000fe2000f8e10ff */
[----:B------:R-:W-:Y:S01]  /*ca30*/  FFMA R13, R13, R7, R4 ;  /* 0x000000070d0d7223 */ /* 0x000fe20000000004 */
[----:B------:R-:W-:Y:S08]  /*ca40*/  BAR.SYNC.DEFER_BLOCKING 0x0 ;  /* 0x0000000000007b1d */ /* 0x000ff00000010000 */
[----:B0-----:R-:W0:Y:S08]  /*ca50*/  LDC.64 R4, c[0x0][0x298] ;  /* 0x0000a600ff047b82 */ /* 0x001e300000000a00 */
[----:B------:R-:W1:Y:S01]  /*ca60*/  LDC.64 R6, c[0x0][0x2a0] ;  /* 0x0000a800ff067b82 */ /* 0x000e620000000a00 */
[----:B------:R-:W2:Y:S07]  /*ca70*/  LDS R11, [R3] ;  /* 0x00000000030b7984 */ /* 0x000eae0000000800 */
[----:B------:R-:W-:Y:S01]  /*ca80*/  BAR.SYNC.DEFER_BLOCKING 0x0 ;  /* 0x0000000000007b1d */ /* 0x000fe20000010000 */
[----:B0-----:R-:W-:-:S04]  /*ca90*/  IMAD.WIDE R4, R2, 0x4, R4 ;  /* 0x0000000402047825 */ /* 0x001fc800078e0204 */
[----:B-1----:R-:W-:Y:S01]  /*caa0*/  IMAD.WIDE R6, R2, 0x4, R6 ;  /* 0x0000000402067825 */ /* 0x002fe200078e0206 */
[----:B------:R-:W-:Y:S02]  /*cab0*/  STS [R0], R13 ;  /* 0x0000000d00007388 */ /* 0x000fe40000000800 */
[----:B------:R-:W-:Y:S06]  /*cac0*/  BAR.SYNC.DEFER_BLOCKING 0x0 ;  /* 0x0000000000007b1d */ /* 0x000fec0000010000 */
[----:B------:R-:W0:Y:S02]  /*cad0*/  LDS R15, [R3] ;  /* 0x00000000030f7984 */ /* 0x000e240000000800 */
[----:B------:R-:W-:Y:S06]  /*cae0*/  BAR.SYNC.DEFER_BLOCKING 0x0 ;  /* 0x0000000000007b1d */ /* 0x000fec0000010000 */
[----:B------:R-:W-:Y:S02]  /*caf0*/  STS [R0], R13 ;  /* 0x0000000d00007388 */ /* 0x000fe40000000800 */
[----:B------:R-:W-:Y:S06]  /*cb00*/  BAR.SYNC.DEFER_BLOCKING 0x0 ;  /* 0x0000000000007b1d */ /* 0x000fec0000010000 */
[----:B------:R-:W1:Y:S04]  /*cb10*/  LDS R8, [R3] ;  /* 0x0000000003087984 */ /* 0x000e680000000800 */
[----:B--2---:R2:W-:Y:S04]  /*cb20*/  @P1 STG.E desc[UR10][R4.64], R11 ;  /* 0x0000000b04001986 */ /* 0x0045e8000c10190a */
[----:B0-----:R2:W-:Y:S01]  /*cb30*/  @P1 STG.E desc[UR10][R6.64], R15 ;  /* 0x0000000f06001986 */ /* 0x0015e2000c10190a */
[----:B-1----:R-:W-:-:S02]  /*cb40*/  FFMA R10, R8, R9, 9.9999997473787516356e-06 ;  /* 0x3727c5ac080a7423 */ /* 0x002fc40000000009 */
[----:B------:R-:W0:Y:S01]  /*cb50*/  LDC.64 R8, c[0x0][0x2a8] ;  /* 0x0000aa00ff087b82 */ /* 0x000e220000000a00 */
[----:B--2---:R-:W-:Y:S05]  /*cb60*/  @!P1 EXIT ;  /* 0x000000000000994d */ /* 0x004fea0003800000 */
[----:B------:R-:W1:Y:S01]  /*cb70*/  MUFU.RSQ R5, R10 ;  /* 0x0000000a00057308 */ /* 0x000e620000001400 */
[----:B0-----:R-:W-:-:S05]  /*cb80*/  IMAD.WIDE R2, R2, 0x4, R8 ;  /* 0x0000000402027825 */ /* 0x001fca00078e0208 */
[----:B-1----:R-:W-:Y:S01]  /*cb90*/  STG.E desc[UR10][R2.64], R5 ;  /* 0x0000000502007986 */ /* 0x002fe2000c10190a */
[----:B------:R-:W-:Y:S05]  /*cba0*/  EXIT ;  /* 0x000000000000794d */ /* 0x000fea0003800000 */
.L_x_2:
[----:B------:R-:W-:-:S00]  /*cbb0*/  BRA `(.L_x_2) ;  /* 0xfffffffc00fc7947 */ /* 0x000fc0000383ffff */
[----:B------:R-:W-:-:S00]  /*cbc0*/  NOP ;  /* 0x0000000000007918 */ /* 0x000fc00000000000 */
        /* <DEDUP_REMOVED lines=11> */
.L_x_3:


//--------------------- .nv.global.init           --------------------------
	.section	.nv.global.init,"aw",@progbits
.nv.global.init:
	.type		_$_str,@object
	.size		_$_str,(.L_0 - _$_str)
_$_str:
        /*0000*/ 	.byte	0x5f, 0x5f, 0x43, 0x55, 0x44, 0x41, 0x5f, 0x46, 0x54, 0x5a, 0x00
.L_0:


//--------------------- .nv.shared.triton_red_fused__to_copy__unsafe_index_add_arange_cat_clamp_floor_mul_native_group_norm_rsub_sub_47 --------------------------
	.section	.nv.shared.triton_red_fused__to_copy__unsafe_index_add_arange_cat_clamp_floor_mul_native_group_norm_rsub_sub_47,"aw",@nobits
	.sectionflags	@""
	.align	16
	.zero		1024


//--------------------- .nv.constant0.triton_red_fused__to_copy__unsafe_index_add_arange_cat_clamp_floor_mul_native_group_norm_rsub_sub_47 --------------------------
	.section	.nv.constant0.triton_red_fused__to_copy__unsafe_index_add_arange_cat_clamp_floor_mul_native_group_norm_rsub_sub_47,"a",@progbits
	.sectionflags	@""
	.align	4
.nv.constant0.triton_red_fused__to_copy__unsafe_index_add_arange_cat_clamp_floor_mul_native_group_norm_rsub_sub_47:
	.zero		696
